	.target	sm_90a

	.elftype	@"ET_EXEC"


//--------------------- .note.nv.tkinfo           --------------------------
	.section	.note.nv.tkinfo,"",@"SHT_NOTE"
	.sectionflags	@"SHF_NOTE_NV_TKINFO"
	.tkinfo
        /*0018*/ 	.word	0x00000002
        /*0030*/ 	.string	""
        /*0030*/ 	.string	"ptxas"
        /*0030*/ 	.string	"Cuda compilation tools, release 13.0, V13.0.88"
        /*0030*/ 	.string	"Build cuda_13.0.r13.0/compiler.36424714_0"
        /*0030*/ 	.string	"-arch sm_90a -m 64 "



//--------------------- .note.nv.cuinfo           --------------------------
	.section	.note.nv.cuinfo,"",@"SHT_NOTE"
	.sectionflags	@"SHF_NOTE_NV_CUINFO"
        /*0018*/ 	.short	0x0002
        /*001a*/ 	.short	0x005a
        /*001c*/ 	.short	0x0082
	.zero		2


//--------------------- .nv.info                  --------------------------
	.section	.nv.info,"",@"SHT_CUDA_INFO"
	.align	4


	//----- nvinfo : EIATTR_REGCOUNT
	.align		4
        /*0000*/ 	.byte	0x04, 0x2f
        /*0002*/ 	.short	(.L_12 - .L_11)
	.align		4
.L_11:
        /*0004*/ 	.word	index@(_ZN7cutlass13device_kernelINS_4gemm6kernel13GemmUniversalIN4cute5tupleIJiiiiEEENS1_10collective13CollectiveMmaINS1_37MainloopSm90TmaGmmaWarpSpecializedFP8ILi9ENS5_IJNS4_1CILi2EEENSA_ILi4EEENSA_ILi1EEEEEENS1_35KernelTmaWarpSpecializedCooperativeEEENS5_IJNSA_ILi256EEENSA_ILi128EEENSA_ILi64EEEEEENS_12float_e4m3_tENS5_IJlSD_lEEESL_SM_NS4_8TiledMMAINS4_8MMA_AtomIJNS4_4SM904GMMA31MMA_64x128x32_F32E4M3E4M3_SS_TNILNSQ_7ScaleInE1ELSS_1EEEEEENS4_6LayoutINS5_IJSB_SD_SD_EEENS5_IJSD_NSA_ILi0EEESX_EEEEENS5_IJNS4_10UnderscoreES10_S10_EEEEENS4_23SM90_TMA_LOAD_MULTICASTENS4_14ComposedLayoutINS4_7SwizzleILi2ELi4ELi3EEENS4_18smem_ptr_flag_bitsILi8EEENSV_INS5_IJNSA_ILi8EEESJ_EEENS5_IJSJ_SD_EEEEEEEvNS4_8identityES13_S1D_vS1E_EENS_8epilogue10collective6detail29Sm90TmaWarpSpecializedAdapterINS1H_15DefaultEpilogueISL_SM_SM_NS1G_6thread17LinearCombinationISL_Li1EffLNS1L_9ScaleType4KindE0ELNS_15FloatRoundStyleE2ESL_EENS1_15EpilogueDefaultEEEEEvvEEEEvNT_6ParamsE)
        /*0008*/ 	.word	0x000000a8


	//----- nvinfo : EIATTR_FRAME_SIZE
	.align		4
.L_12:
        /*000c*/ 	.byte	0x04, 0x11
        /*000e*/ 	.short	(.L_14 - .L_13)
	.align		4
.L_13:
        /*0010*/ 	.word	index@(_ZN7cutlass13device_kernelINS_4gemm6kernel13GemmUniversalIN4cute5tupleIJiiiiEEENS1_10collective13CollectiveMmaINS1_37MainloopSm90TmaGmmaWarpSpecializedFP8ILi9ENS5_IJNS4_1CILi2EEENSA_ILi4EEENSA_ILi1EEEEEENS1_35KernelTmaWarpSpecializedCooperativeEEENS5_IJNSA_ILi256EEENSA_ILi128EEENSA_ILi64EEEEEENS_12float_e4m3_tENS5_IJlSD_lEEESL_SM_NS4_8TiledMMAINS4_8MMA_AtomIJNS4_4SM904GMMA31MMA_64x128x32_F32E4M3E4M3_SS_TNILNSQ_7ScaleInE1ELSS_1EEEEEENS4_6LayoutINS5_IJSB_SD_SD_EEENS5_IJSD_NSA_ILi0EEESX_EEEEENS5_IJNS4_10UnderscoreES10_S10_EEEEENS4_23SM90_TMA_LOAD_MULTICASTENS4_14ComposedLayoutINS4_7SwizzleILi2ELi4ELi3EEENS4_18smem_ptr_flag_bitsILi8EEENSV_INS5_IJNSA_ILi8EEESJ_EEENS5_IJSJ_SD_EEEEEEEvNS4_8identityES13_S1D_vS1E_EENS_8epilogue10collective6detail29Sm90TmaWarpSpecializedAdapterINS1H_15DefaultEpilogueISL_SM_SM_NS1G_6thread17LinearCombinationISL_Li1EffLNS1L_9ScaleType4KindE0ELNS_15FloatRoundStyleE2ESL_EENS1_15EpilogueDefaultEEEEEvvEEEEvNT_6ParamsE)
        /*0014*/ 	.word	0x00000108


	//----- nvinfo : EIATTR_MIN_STACK_SIZE
	.align		4
.L_14:
        /*0018*/ 	.byte	0x04, 0x12
        /*001a*/ 	.short	(.L_16 - .L_15)
	.align		4
.L_15:
        /*001c*/ 	.word	index@(_ZN7cutlass13device_kernelINS_4gemm6kernel13GemmUniversalIN4cute5tupleIJiiiiEEENS1_10collective13CollectiveMmaINS1_37MainloopSm90TmaGmmaWarpSpecializedFP8ILi9ENS5_IJNS4_1CILi2EEENSA_ILi4EEENSA_ILi1EEEEEENS1_35KernelTmaWarpSpecializedCooperativeEEENS5_IJNSA_ILi256EEENSA_ILi128EEENSA_ILi64EEEEEENS_12float_e4m3_tENS5_IJlSD_lEEESL_SM_NS4_8TiledMMAINS4_8MMA_AtomIJNS4_4SM904GMMA31MMA_64x128x32_F32E4M3E4M3_SS_TNILNSQ_7ScaleInE1ELSS_1EEEEEENS4_6LayoutINS5_IJSB_SD_SD_EEENS5_IJSD_NSA_ILi0EEESX_EEEEENS5_IJNS4_10UnderscoreES10_S10_EEEEENS4_23SM90_TMA_LOAD_MULTICASTENS4_14ComposedLayoutINS4_7SwizzleILi2ELi4ELi3EEENS4_18smem_ptr_flag_bitsILi8EEENSV_INS5_IJNSA_ILi8EEESJ_EEENS5_IJSJ_SD_EEEEEEEvNS4_8identityES13_S1D_vS1E_EENS_8epilogue10collective6detail29Sm90TmaWarpSpecializedAdapterINS1H_15DefaultEpilogueISL_SM_SM_NS1G_6thread17LinearCombinationISL_Li1EffLNS1L_9ScaleType4KindE0ELNS_15FloatRoundStyleE2ESL_EENS1_15EpilogueDefaultEEEEEvvEEEEvNT_6ParamsE)
        /*0020*/ 	.word	0x00000108
.L_16:


//--------------------- .nv.compat                --------------------------
	.section	.nv.compat,"",@"SHT_CUDA_COMPAT_INFO"
	.align	4
        /*0000*/ 	.byte	0x02, 0x09, 0x01, 0x00, 0x02, 0x02, 0x04, 0x00, 0x02, 0x05, 0x05, 0x00, 0x03, 0x07, 0x01, 0x01
        /*0010*/ 	.byte	0x02, 0x03, 0x01, 0x00, 0x02, 0x06, 0x01, 0x00, 0x04, 0x0b, 0x08, 0x00, 0x00, 0x00, 0x00, 0x00
        /*0020*/ 	.byte	0x00, 0x00, 0x00, 0x00


//--------------------- .nv.info._ZN7cutlass13device_kernelINS_4gemm6kernel13GemmUniversalIN4cute5tupleIJiiiiEEENS1_10collective13CollectiveMmaINS1_37MainloopSm90TmaGmmaWarpSpecializedFP8ILi9ENS5_IJNS4_1CILi2EEENSA_ILi4EEENSA_ILi1EEEEEENS1_35KernelTmaWarpSpecializedCooperativeEEENS5_IJNSA_ILi256EEENSA_ILi128EEENSA_ILi64EEEEEENS_12float_e4m3_tENS5_IJlSD_lEEESL_SM_NS4_8TiledMMAINS4_8MMA_AtomIJNS4_4SM904GMMA31MMA_64x128x32_F32E4M3E4M3_SS_TNILNSQ_7ScaleInE1ELSS_1EEEEEENS4_6LayoutINS5_IJSB_SD_SD_EEENS5_IJSD_NSA_ILi0EEESX_EEEEENS5_IJNS4_10UnderscoreES10_S10_EEEEENS4_23SM90_TMA_LOAD_MULTICASTENS4_14ComposedLayoutINS4_7SwizzleILi2ELi4ELi3EEENS4_18smem_ptr_flag_bitsILi8EEENSV_INS5_IJNSA_ILi8EEESJ_EEENS5_IJSJ_SD_EEEEEEEvNS4_8identityES13_S1D_vS1E_EENS_8epilogue10collective6detail29Sm90TmaWarpSpecializedAdapterINS1H_15DefaultEpilogueISL_SM_SM_NS1G_6thread17LinearCombinationISL_Li1EffLNS1L_9ScaleType4KindE0ELNS_15FloatRoundStyleE2ESL_EENS1_15EpilogueDefaultEEEEEvvEEEEvNT_6ParamsE --------------------------
	.section	.nv.info._ZN7cutlass13device_kernelINS_4gemm6kernel13GemmUniversalIN4cute5tupleIJiiiiEEENS1_10collective13CollectiveMmaINS1_37MainloopSm90TmaGmmaWarpSpecializedFP8ILi9ENS5_IJNS4_1CILi2EEENSA_ILi4EEENSA_ILi1EEEEEENS1_35KernelTmaWarpSpecializedCooperativeEEENS5_IJNSA_ILi256EEENSA_ILi128EEENSA_ILi64EEEEEENS_12float_e4m3_tENS5_IJlSD_lEEESL_SM_NS4_8TiledMMAINS4_8MMA_AtomIJNS4_4SM904GMMA31MMA_64x128x32_F32E4M3E4M3_SS_TNILNSQ_7ScaleInE1ELSS_1EEEEEENS4_6LayoutINS5_IJSB_SD_SD_EEENS5_IJSD_NSA_ILi0EEESX_EEEEENS5_IJNS4_10UnderscoreES10_S10_EEEEENS4_23SM90_TMA_LOAD_MULTICASTENS4_14ComposedLayoutINS4_7SwizzleILi2ELi4ELi3EEENS4_18smem_ptr_flag_bitsILi8EEENSV_INS5_IJNSA_ILi8EEESJ_EEENS5_IJSJ_SD_EEEEEEEvNS4_8identityES13_S1D_vS1E_EENS_8epilogue10collective6detail29Sm90TmaWarpSpecializedAdapterINS1H_15DefaultEpilogueISL_SM_SM_NS1G_6thread17LinearCombinationISL_Li1EffLNS1L_9ScaleType4KindE0ELNS_15FloatRoundStyleE2ESL_EENS1_15EpilogueDefaultEEEEEvvEEEEvNT_6ParamsE,"",@"SHT_CUDA_INFO"
	.sectionflags	@""
	.align	4


	//----- nvinfo : EIATTR_CUDA_API_VERSION
	.align		4
        /*0000*/ 	.byte	0x04, 0x37
        /*0002*/ 	.short	(.L_18 - .L_17)
.L_17:
        /*0004*/ 	.word	0x00000082


	//----- nvinfo : EIATTR_KPARAM_INFO
	.align		4
.L_18:
        /*0008*/ 	.byte	0x04, 0x17
        /*000a*/ 	.short	(.L_20 - .L_19)
.L_19:
        /*000c*/ 	.word	0x00000000
        /*0010*/ 	.short	0x0000
        /*0012*/ 	.short	0x0070
        /*0014*/ 	.byte	0x00, 0xf0, 0x01, 0x10


	//----- nvinfo : EIATTR_SPARSE_MMA_MASK
	.align		4
.L_20:
        /*0018*/ 	.byte	0x03, 0x50
        /*001a*/ 	.short	0x0000


	//----- nvinfo : EIATTR_MAXREG_COUNT
	.align		4
        /*001c*/ 	.byte	0x03, 0x1b
        /*001e*/ 	.short	0x00a8


	//----- nvinfo : EIATTR_NUM_BARRIERS
	.align		4
        /*0020*/ 	.byte	0x02, 0x4c
        /*0022*/ 	.byte	0x01
	.zero		1


	//----- nvinfo : EIATTR_ANNOTATIONS
	.align		4
        /*0024*/ 	.byte	0x04, 0x55
        /*0026*/ 	.short	(.L_22 - .L_21)


	//   ....[0]....
.L_21:
        /*0028*/ 	.word	0x00000001
        /*002c*/ 	.byte	0xe0, 0x07, 0x00, 0x00, 0x01, 0x00, 0x00, 0x00, 0xd0, 0x08, 0x00, 0x00, 0x01, 0x00, 0x00, 0x00
        /* <DEDUP_REMOVED lines=198> */
        /*0c9c*/ 	.byte	0x60, 0x0a, 0x01, 0x00


	//----- nvinfo : EIATTR_MERCURY_ISA_VERSION
	.align		4
.L_22:
        /*0ca0*/ 	.byte	0x03, 0x5f
        /*0ca2*/ 	.short	0x0101


	//----- nvinfo : EIATTR_INT_WARP_WIDE_INSTR_OFFSETS
	.align		4
        /*0ca4*/ 	.byte	0x04, 0x31
        /*0ca6*/ 	.short	(.L_24 - .L_23)


	//   ....[0]....
.L_23:
        /*0ca8*/ 	.word	0x00000620


	//   ....[1]....
        /*0cac*/ 	.word	0x00000640


	//   ....[2]....
        /*0cb0*/ 	.word	0x000007b0


	//----- nvinfo : EIATTR_COOP_GROUP_MASK_REGIDS
	.align		4
.L_24:
        /*0cb4*/ 	.byte	0x04, 0x29
        /*0cb6*/ 	.short	(.L_26 - .L_25)


	//   ....[0]....
.L_25:
        /*0cb8*/ 	.word	0xffffffff


	//   ....[1]....
        /*0cbc*/ 	.word	0xffffffff


	//   ....[2]....
        /*0cc0*/ 	.word	0xffffffff


	//   ....[3]....
        /*0cc4*/ 	.word	0xffffffff


	//   ....[4]....
        /*0cc8*/ 	.word	0xffffffff


	//   ....[5]....
        /*0ccc*/ 	.word	0xffffffff


	//----- nvinfo : EIATTR_COOP_GROUP_INSTR_OFFSETS
	.align		4
.L_26:
        /*0cd0*/ 	.byte	0x04, 0x28
        /*0cd2*/ 	.short	(.L_28 - .L_27)


	//   ....[0]....
.L_27:
        /*0cd4*/ 	.word	0x00000070


	//   ....[1]....
        /*0cd8*/ 	.word	0x00000080


	//   ....[2]....
        /*0cdc*/ 	.word	0x000001a0


	//   ....[3]....
        /*0ce0*/ 	.word	0x00000490


	//   ....[4]....
        /*0ce4*/ 	.word	0x00000910


	//   ....[5]....
        /*0ce8*/ 	.word	0x00001690


	//----- nvinfo : EIATTR_REG_RECONFIG
	.align		4
.L_28:
        /*0cec*/ 	.byte	0x01, 0x54
	.zero		2


	//----- nvinfo : EIATTR_MBARRIER_INSTR_OFFSETS
	.align		4
        /*0cf0*/ 	.byte	0x04, 0x39
        /*0cf2*/ 	.short	(.L_30 - .L_29)


	//   ....[0]....
.L_29:
        /*0cf4*/ 	.word	0x00000340
        /*0cf8*/ 	.word	0x000000ff
        /*0cfc*/ 	.word	0x00000000
        /*0d00*/ 	.short	0x0100
        /*0d02*/ 	.byte	0x09
	.zero		1


	//   ....[1]....
        /*0d04*/ 	.word	0x00000350
        /*0d08*/ 	.word	0x000000ff
        /*0d0c*/ 	.word	0x00000048
        /*0d10*/ 	.short	0x0100
        /*0d12*/ 	.byte	0x09
	.zero		1


	//   ....[2]....
        /*0d14*/ 	.word	0x00000360
        /*0d18*/ 	.word	0x000000ff
        /*0d1c*/ 	.word	0x00000008
        /*0d20*/ 	.short	0x0100
        /*0d22*/ 	.byte	0x09
	.zero		1


	//   ....[3]....
        /*0d24*/ 	.word	0x00000370
        /*0d28*/ 	.word	0x000000ff
        /*0d2c*/ 	.word	0x00000050
        /*0d30*/ 	.short	0x0100
        /*0d32*/ 	.byte	0x09
	.zero		1


	//   ....[4]....
        /*0d34*/ 	.word	0x00000380
        /*0d38*/ 	.word	0x000000ff
        /*0d3c*/ 	.word	0x00000010
        /*0d40*/ 	.short	0x0100
        /*0d42*/ 	.byte	0x09
	.zero		1


	//   ....[5]....
        /*0d44*/ 	.word	0x00000390
        /*0d48*/ 	.word	0x000000ff
        /*0d4c*/ 	.word	0x00000058
        /*0d50*/ 	.short	0x0100
        /*0d52*/ 	.byte	0x09
	.zero		1


	//   ....[6]....
        /*0d54*/ 	.word	0x000003a0
        /*0d58*/ 	.word	0x000000ff
        /*0d5c*/ 	.word	0x00000018
        /*0d60*/ 	.short	0x0100
        /*0d62*/ 	.byte	0x09
	.zero		1


	//   ....[7]....
        /*0d64*/ 	.word	0x000003b0
        /*0d68*/ 	.word	0x000000ff
        /*0d6c*/ 	.word	0x00000060
        /*0d70*/ 	.short	0x0100
        /*0d72*/ 	.byte	0x09
	.zero		1


	//   ....[8]....
        /*0d74*/ 	.word	0x000003c0
        /*0d78*/ 	.word	0x000000ff
        /*0d7c*/ 	.word	0x00000020
        /*0d80*/ 	.short	0x0100
        /*0d82*/ 	.byte	0x09
	.zero		1


	//   ....[9]....
        /*0d84*/ 	.word	0x000003d0
        /*0d88*/ 	.word	0x000000ff
        /*0d8c*/ 	.word	0x00000068
        /*0d90*/ 	.short	0x0100
        /*0d92*/ 	.byte	0x09
	.zero		1


	//   ....[10]....
        /*0d94*/ 	.word	0x000003e0
        /*0d98*/ 	.word	0x000000ff
        /*0d9c*/ 	.word	0x00000028
        /*0da0*/ 	.short	0x0100
        /*0da2*/ 	.byte	0x09
	.zero		1


	//   ....[11]....
        /*0da4*/ 	.word	0x000003f0
        /*0da8*/ 	.word	0x000000ff
        /*0dac*/ 	.word	0x00000070
        /*0db0*/ 	.short	0x0100
        /*0db2*/ 	.byte	0x09
	.zero		1


	//   ....[12]....
        /*0db4*/ 	.word	0x00000400
        /*0db8*/ 	.word	0x000000ff
        /*0dbc*/ 	.word	0x00000030
        /*0dc0*/ 	.short	0x0100
        /*0dc2*/ 	.byte	0x09
	.zero		1


	//   ....[13]....
        /*0dc4*/ 	.word	0x00000410
        /*0dc8*/ 	.word	0x000000ff
        /*0dcc*/ 	.word	0x00000078
        /*0dd0*/ 	.short	0x0100
        /*0dd2*/ 	.byte	0x09
	.zero		1


	//   ....[14]....
        /*0dd4*/ 	.word	0x00000420
        /*0dd8*/ 	.word	0x000000ff
        /*0ddc*/ 	.word	0x00000038
        /*0de0*/ 	.short	0x0100
        /*0de2*/ 	.byte	0x09
	.zero		1


	//   ....[15]....
        /*0de4*/ 	.word	0x00000430
        /*0de8*/ 	.word	0x000000ff
        /*0dec*/ 	.word	0x00000080
        /*0df0*/ 	.short	0x0100
        /*0df2*/ 	.byte	0x09
	.zero		1


	//   ....[16]....
        /*0df4*/ 	.word	0x00000440
        /*0df8*/ 	.word	0x000000ff
        /*0dfc*/ 	.word	0x00000040
        /*0e00*/ 	.short	0x0100
        /*0e02*/ 	.byte	0x09
	.zero		1


	//   ....[17]....
        /*0e04*/ 	.word	0x00000450
        /*0e08*/ 	.word	0x000000ff
        /*0e0c*/ 	.word	0x00000088
        /*0e10*/ 	.short	0x0100
        /*0e12*/ 	.byte	0x09
	.zero		1


	//   ....[18]....
        /*0e14*/ 	.word	0x00000840
        /*0e18*/ 	.word	0x000000ff
        /*0e1c*/ 	.word	0x000000a0
        /*0e20*/ 	.short	0x0100
        /*0e22*/ 	.byte	0x06
	.zero		1


	//   ....[19]....
        /*0e24*/ 	.word	0x000008b0
        /*0e28*/ 	.word	0x000000ff
        /*0e2c*/ 	.word	0x000000a8
        /*0e30*/ 	.short	0x0100
        /*0e32*/ 	.byte	0x06
	.zero		1


	//   ....[20]....
        /*0e34*/ 	.word	0x00001ea0
        /*0e38*/ 	.word	0x000000ff
        /*0e3c*/ 	.word	0x00000000
        /*0e40*/ 	.short	0x010a
        /*0e42*/ 	.byte	0x06
	.zero		1


	//   ....[21]....
        /*0e44*/ 	.word	0x00001ee0
        /*0e48*/ 	.word	0x000000ff
        /*0e4c*/ 	.word	0x00000000
        /*0e50*/ 	.short	0x010a
        /*0e52*/ 	.byte	0x06
	.zero		1


	//   ....[22]....
        /*0e54*/ 	.word	0x00003170
        /*0e58*/ 	.word	0x000000ff
        /*0e5c*/ 	.word	0x00000000
        /*0e60*/ 	.short	0x010a
        /*0e62*/ 	.byte	0x10
	.zero		1


	//   ....[23]....
        /*0e64*/ 	.word	0x000031b0
        /*0e68*/ 	.word	0x000000ff
        /*0e6c*/ 	.word	0x00000000
        /*0e70*/ 	.short	0x010a
        /*0e72*/ 	.byte	0x10
	.zero		1


	//   ....[24]....
        /*0e74*/ 	.word	0x000042c0
        /*0e78*/ 	.word	0x000000e5
        /*0e7c*/ 	.word	0x00000000
        /*0e80*/ 	.short	0x0101
        /*0e82*/ 	.byte	0x3f
	.zero		1


	//   ....[25]....
        /*0e84*/ 	.word	0x000054e0
        /*0e88*/ 	.word	0x00000018
        /*0e8c*/ 	.word	0x00000000
        /*0e90*/ 	.short	0x0101
        /*0e92*/ 	.byte	0x3f
	.zero		1


	//   ....[26]....
        /*0e94*/ 	.word	0x0000f970
        /*0e98*/ 	.word	0x0000000b
        /*0e9c*/ 	.word	0x00000048
        /*0ea0*/ 	.short	0x010a
        /*0ea2*/ 	.byte	0x3f
	.zero		1


	//   ....[27]....
        /*0ea4*/ 	.word	0x0000fd60
        /*0ea8*/ 	.word	0x00000004
        /*0eac*/ 	.word	0x000000a8
        /*0eb0*/ 	.short	0x0101
        /*0eb2*/ 	.byte	0x3f
	.zero		1


	//   ....[28]....
        /*0eb4*/ 	.word	0x000104e0
        /*0eb8*/ 	.word	0x00000007
        /*0ebc*/ 	.word	0x00000000
        /*0ec0*/ 	.short	0x010a
        /*0ec2*/ 	.byte	0x3f
	.zero		1


	//   ....[29]....
        /*0ec4*/ 	.word	0x00010560
        /*0ec8*/ 	.word	0x00000009
        /*0ecc*/ 	.word	0x00000000
        /*0ed0*/ 	.short	0x010a
        /*0ed2*/ 	.byte	0x3f
	.zero		1


	//   ....[30]....
        /*0ed4*/ 	.word	0x000105f0
        /*0ed8*/ 	.word	0x00000006
        /*0edc*/ 	.word	0x00000000
        /*0ee0*/ 	.short	0x010a
        /*0ee2*/ 	.byte	0x3f
	.zero		1


	//   ....[31]....
        /*0ee4*/ 	.word	0x00010680
        /*0ee8*/ 	.word	0x00000009
        /*0eec*/ 	.word	0x00000000
        /*0ef0*/ 	.short	0x010a
        /*0ef2*/ 	.byte	0x3f
	.zero		1


	//   ....[32]....
        /*0ef4*/ 	.word	0x00010710
        /*0ef8*/ 	.word	0x00000006
        /*0efc*/ 	.word	0x00000000
        /*0f00*/ 	.short	0x010a
        /*0f02*/ 	.byte	0x3f
	.zero		1


	//   ....[33]....
        /*0f04*/ 	.word	0x000107a0
        /*0f08*/ 	.word	0x00000009
        /*0f0c*/ 	.word	0x00000000
        /*0f10*/ 	.short	0x010a
        /*0f12*/ 	.byte	0x3f
	.zero		1


	//   ....[34]....
        /*0f14*/ 	.word	0x00010830
        /*0f18*/ 	.word	0x00000006
        /*0f1c*/ 	.word	0x00000000
        /*0f20*/ 	.short	0x010a
        /*0f22*/ 	.byte	0x3f
	.zero		1


	//   ....[35]....
        /*0f24*/ 	.word	0x000108c0
        /*0f28*/ 	.word	0x00000009
        /*0f2c*/ 	.word	0x00000000
        /*0f30*/ 	.short	0x010a
        /*0f32*/ 	.byte	0x3f
	.zero		1


	//   ....[36]....
        /*0f34*/ 	.word	0x00010950
        /*0f38*/ 	.word	0x00000003
        /*0f3c*/ 	.word	0x00000000
        /*0f40*/ 	.short	0x010a
        /*0f42*/ 	.byte	0x3f
	.zero		1


	//   ....[37]....
        /*0f44*/ 	.word	0x000109c0
        /*0f48*/ 	.word	0x00000003
        /*0f4c*/ 	.word	0x00000000
        /*0f50*/ 	.short	0x010a
        /*0f52*/ 	.byte	0x3f
	.zero		1


	//   ....[38]....
        /*0f54*/ 	.word	0x00010a30
        /*0f58*/ 	.word	0x00000000
        /*0f5c*/ 	.word	0x00000000
        /*0f60*/ 	.short	0x010a
        /*0f62*/ 	.byte	0x3f
	.zero		1


	//   ....[39]....
        /*0f64*/ 	.word	0x00010b10
        /*0f68*/ 	.word	0x0000000b
        /*0f6c*/ 	.word	0x00000048
        /*0f70*/ 	.short	0x010a
        /*0f72*/ 	.byte	0x3f
	.zero		1


	//   ....[40]....
        /*0f74*/ 	.word	0x00010be0
        /*0f78*/ 	.word	0x00000007
        /*0f7c*/ 	.word	0x00000000
        /*0f80*/ 	.short	0x010a
        /*0f82*/ 	.byte	0x3f
	.zero		1


	//   ....[41]....
        /*0f84*/ 	.word	0x00010c30
        /*0f88*/ 	.word	0x00000009
        /*0f8c*/ 	.word	0x00000000
        /*0f90*/ 	.short	0x010a
        /*0f92*/ 	.byte	0x3f
	.zero		1


	//   ....[42]....
        /*0f94*/ 	.word	0x00010c80
        /*0f98*/ 	.word	0x00000006
        /*0f9c*/ 	.word	0x00000000
        /*0fa0*/ 	.short	0x010a
        /*0fa2*/ 	.byte	0x3f
	.zero		1


	//   ....[43]....
        /*0fa4*/ 	.word	0x00010cd0
        /*0fa8*/ 	.word	0x00000009
        /*0fac*/ 	.word	0x00000000
        /*0fb0*/ 	.short	0x010a
        /*0fb2*/ 	.byte	0x3f
	.zero		1


	//   ....[44]....
        /*0fb4*/ 	.word	0x00010d20
        /*0fb8*/ 	.word	0x00000006
        /*0fbc*/ 	.word	0x00000000
        /*0fc0*/ 	.short	0x010a
        /*0fc2*/ 	.byte	0x3f
	.zero		1


	//   ....[45]....
        /*0fc4*/ 	.word	0x00010d70
        /*0fc8*/ 	.word	0x00000009
        /*0fcc*/ 	.word	0x00000000
        /*0fd0*/ 	.short	0x010a
        /*0fd2*/ 	.byte	0x3f
	.zero		1


	//   ....[46]....
        /*0fd4*/ 	.word	0x00010dc0
        /*0fd8*/ 	.word	0x00000006
        /*0fdc*/ 	.word	0x00000000
        /*0fe0*/ 	.short	0x010a
        /*0fe2*/ 	.byte	0x3f
	.zero		1


	//   ....[47]....
        /*0fe4*/ 	.word	0x00010e10
        /*0fe8*/ 	.word	0x00000009
        /*0fec*/ 	.word	0x00000000
        /*0ff0*/ 	.short	0x010a
        /*0ff2*/ 	.byte	0x3f
	.zero		1


	//----- nvinfo : EIATTR_NUM_MBARRIERS
	.align		4
.L_30:
        /*0ff4*/ 	.byte	0x03, 0x38
        /*0ff6*/ 	.short	0x0014


	//----- nvinfo : EIATTR_EXIT_INSTR_OFFSETS
	.align		4
        /*0ff8*/ 	.byte	0x04, 0x1c
        /*0ffa*/ 	.short	(.L_32 - .L_31)


	//   ....[0]....
.L_31:
        /*0ffc*/ 	.word	0x00000aa0


	//   ....[1]....
        /*1000*/ 	.word	0x00001330


	//   ....[2]....
        /*1004*/ 	.word	0x0000ef80


	//   ....[3]....
        /*1008*/ 	.word	0x0000f510


	//   ....[4]....
        /*100c*/ 	.word	0x000109a0


	//----- nvinfo : EIATTR_MAX_THREADS
	.align		4
.L_32:
        /*1010*/ 	.byte	0x04, 0x05
        /*1012*/ 	.short	(.L_34 - .L_33)
.L_33:
        /*1014*/ 	.word	0x00000180
        /*1018*/ 	.word	0x00000001
        /*101c*/ 	.word	0x00000001


	//----- nvinfo : EIATTR_CRS_STACK_SIZE
	.align		4
.L_34:
        /*1020*/ 	.byte	0x04, 0x1e
        /*1022*/ 	.short	(.L_36 - .L_35)
.L_35:
        /*1024*/ 	.word	0x00000000


	//----- nvinfo : EIATTR_CBANK_PARAM_SIZE
	.align		4
.L_36:
        /*1028*/ 	.byte	0x03, 0x19
        /*102a*/ 	.short	0x0470


	//----- nvinfo : EIATTR_PARAM_CBANK
	.align		4
        /*102c*/ 	.byte	0x04, 0x0a
        /*102e*/ 	.short	(.L_38 - .L_37)
	.align		4
.L_37:
        /*1030*/ 	.word	index@(.nv.constant0._ZN7cutlass13device_kernelINS_4gemm6kernel13GemmUniversalIN4cute5tupleIJiiiiEEENS1_10collective13CollectiveMmaINS1_37MainloopSm90TmaGmmaWarpSpecializedFP8ILi9ENS5_IJNS4_1CILi2EEENSA_ILi4EEENSA_ILi1EEEEEENS1_35KernelTmaWarpSpecializedCooperativeEEENS5_IJNSA_ILi256EEENSA_ILi128EEENSA_ILi64EEEEEENS_12float_e4m3_tENS5_IJlSD_lEEESL_SM_NS4_8TiledMMAINS4_8MMA_AtomIJNS4_4SM904GMMA31MMA_64x128x32_F32E4M3E4M3_SS_TNILNSQ_7ScaleInE1ELSS_1EEEEEENS4_6LayoutINS5_IJSB_SD_SD_EEENS5_IJSD_NSA_ILi0EEESX_EEEEENS5_IJNS4_10UnderscoreES10_S10_EEEEENS4_23SM90_TMA_LOAD_MULTICASTENS4_14ComposedLayoutINS4_7SwizzleILi2ELi4ELi3EEENS4_18smem_ptr_flag_bitsILi8EEENSV_INS5_IJNSA_ILi8EEESJ_EEENS5_IJSJ_SD_EEEEEEEvNS4_8identityES13_S1D_vS1E_EENS_8epilogue10collective6detail29Sm90TmaWarpSpecializedAdapterINS1H_15DefaultEpilogueISL_SM_SM_NS1G_6thread17LinearCombinationISL_Li1EffLNS1L_9ScaleType4KindE0ELNS_15FloatRoundStyleE2ESL_EENS1_15EpilogueDefaultEEEEEvvEEEEvNT_6ParamsE)
        /*1034*/ 	.short	0x0210
        /*1036*/ 	.short	0x0470


	//----- nvinfo : EIATTR_SW_WAR
	.align		4
.L_38:
        /*1038*/ 	.byte	0x04, 0x36
        /*103a*/ 	.short	(.L_40 - .L_39)
.L_39:
        /*103c*/ 	.word	0x00000008
.L_40:


//--------------------- .nv.callgraph             --------------------------
	.section	.nv.callgraph,"",@"SHT_CUDA_CALLGRAPH"
	.align	4
	.sectionentsize	8
	.align		4
        /*0000*/ 	.word	0x00000000
	.align		4
        /*0004*/ 	.word	0xffffffff
	.align		4
        /*0008*/ 	.word	0x00000000
	.align		4
        /*000c*/ 	.word	0xfffffffe
	.align		4
        /*0010*/ 	.word	0x00000000
	.align		4
        /*0014*/ 	.word	0xfffffffd
	.align		4
        /*0018*/ 	.word	0x00000000
	.align		4
        /*001c*/ 	.word	0xfffffffc


//--------------------- .nv.constant4             --------------------------
	.section	.nv.constant4,"a",@progbits
	.align	8
	.align		8
.nv.constant4:
        /*0000*/ 	.dword	_ZN40_INTERNAL_d7921bee_4_k_cu_09fde86c_164554cuda3std3__45__cpo5beginE
	.align		8
        /*0008*/ 	.dword	_ZN40_INTERNAL_d7921bee_4_k_cu_09fde86c_164554cuda3std3__45__cpo3endE
	.align		8
        /*0010*/ 	.dword	_ZN40_INTERNAL_d7921bee_4_k_cu_09fde86c_164554cuda3std3__45__cpo6cbeginE
	.align		8
        /*0018*/ 	.dword	_ZN40_INTERNAL_d7921bee_4_k_cu_09fde86c_164554cuda3std3__45__cpo4cendE
	.align		8
        /*0020*/ 	.dword	_ZN40_INTERNAL_d7921bee_4_k_cu_09fde86c_164554cuda3std3__442_GLOBAL__N__d7921bee_4_k_cu_09fde86c_164556ignoreE
	.align		8
        /*0028*/ 	.dword	_ZN40_INTERNAL_d7921bee_4_k_cu_09fde86c_164554cuda3std3__419piecewise_constructE
	.align		8
        /*0030*/ 	.dword	_ZN40_INTERNAL_d7921bee_4_k_cu_09fde86c_164554cuda3std3__48in_placeE
	.align		8
        /*0038*/ 	.dword	_ZN40_INTERNAL_d7921bee_4_k_cu_09fde86c_164554cuda3std6ranges3__45__cpo4swapE
	.align		8
        /*0040*/ 	.dword	_ZN40_INTERNAL_d7921bee_4_k_cu_09fde86c_164554cuda3std6ranges3__45__cpo9iter_moveE
	.align		8
        /*0048*/ 	.dword	_ZN40_INTERNAL_d7921bee_4_k_cu_09fde86c_164554cute7productE
	.align		8
        /*0050*/ 	.dword	_ZN40_INTERNAL_d7921bee_4_k_cu_09fde86c_164554cute1_E


//--------------------- .text._ZN7cutlass13device_kernelINS_4gemm6kernel13GemmUniversalIN4cute5tupleIJiiiiEEENS1_10collective13CollectiveMmaINS1_37MainloopSm90TmaGmmaWarpSpecializedFP8ILi9ENS5_IJNS4_1CILi2EEENSA_ILi4EEENSA_ILi1EEEEEENS1_35KernelTmaWarpSpecializedCooperativeEEENS5_IJNSA_ILi256EEENSA_ILi128EEENSA_ILi64EEEEEENS_12float_e4m3_tENS5_IJlSD_lEEESL_SM_NS4_8TiledMMAINS4_8MMA_AtomIJNS4_4SM904GMMA31MMA_64x128x32_F32E4M3E4M3_SS_TNILNSQ_7ScaleInE1ELSS_1EEEEEENS4_6LayoutINS5_IJSB_SD_SD_EEENS5_IJSD_NSA_ILi0EEESX_EEEEENS5_IJNS4_10UnderscoreES10_S10_EEEEENS4_23SM90_TMA_LOAD_MULTICASTENS4_14ComposedLayoutINS4_7SwizzleILi2ELi4ELi3EEENS4_18smem_ptr_flag_bitsILi8EEENSV_INS5_IJNSA_ILi8EEESJ_EEENS5_IJSJ_SD_EEEEEEEvNS4_8identityES13_S1D_vS1E_EENS_8epilogue10collective6detail29Sm90TmaWarpSpecializedAdapterINS1H_15DefaultEpilogueISL_SM_SM_NS1G_6thread17LinearCombinationISL_Li1EffLNS1L_9ScaleType4KindE0ELNS_15FloatRoundStyleE2ESL_EENS1_15EpilogueDefaultEEEEEvvEEEEvNT_6ParamsE --------------------------
	.section	.text._ZN7cutlass13device_kernelINS_4gemm6kernel13GemmUniversalIN4cute5tupleIJiiiiEEENS1_10collective13CollectiveMmaINS1_37MainloopSm90TmaGmmaWarpSpecializedFP8ILi9ENS5_IJNS4_1CILi2EEENSA_ILi4EEENSA_ILi1EEEEEENS1_35KernelTmaWarpSpecializedCooperativeEEENS5_IJNSA_ILi256EEENSA_ILi128EEENSA_ILi64EEEEEENS_12float_e4m3_tENS5_IJlSD_lEEESL_SM_NS4_8TiledMMAINS4_8MMA_AtomIJNS4_4SM904GMMA31MMA_64x128x32_F32E4M3E4M3_SS_TNILNSQ_7ScaleInE1ELSS_1EEEEEENS4_6LayoutINS5_IJSB_SD_SD_EEENS5_IJSD_NSA_ILi0EEESX_EEEEENS5_IJNS4_10UnderscoreES10_S10_EEEEENS4_23SM90_TMA_LOAD_MULTICASTENS4_14ComposedLayoutINS4_7SwizzleILi2ELi4ELi3EEENS4_18smem_ptr_flag_bitsILi8EEENSV_INS5_IJNSA_ILi8EEESJ_EEENS5_IJSJ_SD_EEEEEEEvNS4_8identityES13_S1D_vS1E_EENS_8epilogue10collective6detail29Sm90TmaWarpSpecializedAdapterINS1H_15DefaultEpilogueISL_SM_SM_NS1G_6thread17LinearCombinationISL_Li1EffLNS1L_9ScaleType4KindE0ELNS_15FloatRoundStyleE2ESL_EENS1_15EpilogueDefaultEEEEEvvEEEEvNT_6ParamsE,"ax",@progbits
	.align	128
.text._ZN7cutlass13device_kernelINS_4gemm6kernel13GemmUniversalIN4cute5tupleIJiiiiEEENS1_10collective13CollectiveMmaINS1_37MainloopSm90TmaGmmaWarpSpecializedFP8ILi9ENS5_IJNS4_1CILi2EEENSA_ILi4EEENSA_ILi1EEEEEENS1_35KernelTmaWarpSpecializedCooperativeEEENS5_IJNSA_ILi256EEENSA_ILi128EEENSA_ILi64EEEEEENS_12float_e4m3_tENS5_IJlSD_lEEESL_SM_NS4_8TiledMMAINS4_8MMA_AtomIJNS4_4SM904GMMA31MMA_64x128x32_F32E4M3E4M3_SS_TNILNSQ_7ScaleInE1ELSS_1EEEEEENS4_6LayoutINS5_IJSB_SD_SD_EEENS5_IJSD_NSA_ILi0EEESX_EEEEENS5_IJNS4_10UnderscoreES10_S10_EEEEENS4_23SM90_TMA_LOAD_MULTICASTENS4_14ComposedLayoutINS4_7SwizzleILi2ELi4ELi3EEENS4_18smem_ptr_flag_bitsILi8EEENSV_INS5_IJNSA_ILi8EEESJ_EEENS5_IJSJ_SD_EEEEEEEvNS4_8identityES13_S1D_vS1E_EENS_8epilogue10collective6detail29Sm90TmaWarpSpecializedAdapterINS1H_15DefaultEpilogueISL_SM_SM_NS1G_6thread17LinearCombinationISL_Li1EffLNS1L_9ScaleType4KindE0ELNS_15FloatRoundStyleE2ESL_EENS1_15EpilogueDefaultEEEEEvvEEEEvNT_6ParamsE:
        .type           _ZN7cutlass13device_kernelINS_4gemm6kernel13GemmUniversalIN4cute5tupleIJiiiiEEENS1_10collective13CollectiveMmaINS1_37MainloopSm90TmaGmmaWarpSpecializedFP8ILi9ENS5_IJNS4_1CILi2EEENSA_ILi4EEENSA_ILi1EEEEEENS1_35KernelTmaWarpSpecializedCooperativeEEENS5_IJNSA_ILi256EEENSA_ILi128EEENSA_ILi64EEEEEENS_12float_e4m3_tENS5_IJlSD_lEEESL_SM_NS4_8TiledMMAINS4_8MMA_AtomIJNS4_4SM904GMMA31MMA_64x128x32_F32E4M3E4M3_SS_TNILNSQ_7ScaleInE1ELSS_1EEEEEENS4_6LayoutINS5_IJSB_SD_SD_EEENS5_IJSD_NSA_ILi0EEESX_EEEEENS5_IJNS4_10UnderscoreES10_S10_EEEEENS4_23SM90_TMA_LOAD_MULTICASTENS4_14ComposedLayoutINS4_7SwizzleILi2ELi4ELi3EEENS4_18smem_ptr_flag_bitsILi8EEENSV_INS5_IJNSA_ILi8EEESJ_EEENS5_IJSJ_SD_EEEEEEEvNS4_8identityES13_S1D_vS1E_EENS_8epilogue10collective6detail29Sm90TmaWarpSpecializedAdapterINS1H_15DefaultEpilogueISL_SM_SM_NS1G_6thread17LinearCombinationISL_Li1EffLNS1L_9ScaleType4KindE0ELNS_15FloatRoundStyleE2ESL_EENS1_15EpilogueDefaultEEEEEvvEEEEvNT_6ParamsE,@function
        .size           _ZN7cutlass13device_kernelINS_4gemm6kernel13GemmUniversalIN4cute5tupleIJiiiiEEENS1_10collective13CollectiveMmaINS1_37MainloopSm90TmaGmmaWarpSpecializedFP8ILi9ENS5_IJNS4_1CILi2EEENSA_ILi4EEENSA_ILi1EEEEEENS1_35KernelTmaWarpSpecializedCooperativeEEENS5_IJNSA_ILi256EEENSA_ILi128EEENSA_ILi64EEEEEENS_12float_e4m3_tENS5_IJlSD_lEEESL_SM_NS4_8TiledMMAINS4_8MMA_AtomIJNS4_4SM904GMMA31MMA_64x128x32_F32E4M3E4M3_SS_TNILNSQ_7ScaleInE1ELSS_1EEEEEENS4_6LayoutINS5_IJSB_SD_SD_EEENS5_IJSD_NSA_ILi0EEESX_EEEEENS5_IJNS4_10UnderscoreES10_S10_EEEEENS4_23SM90_TMA_LOAD_MULTICASTENS4_14ComposedLayoutINS4_7SwizzleILi2ELi4ELi3EEENS4_18smem_ptr_flag_bitsILi8EEENSV_INS5_IJNSA_ILi8EEESJ_EEENS5_IJSJ_SD_EEEEEEEvNS4_8identityES13_S1D_vS1E_EENS_8epilogue10collective6detail29Sm90TmaWarpSpecializedAdapterINS1H_15DefaultEpilogueISL_SM_SM_NS1G_6thread17LinearCombinationISL_Li1EffLNS1L_9ScaleType4KindE0ELNS_15FloatRoundStyleE2ESL_EENS1_15EpilogueDefaultEEEEEvvEEEEvNT_6ParamsE,(.L_x_345 - _ZN7cutlass13device_kernelINS_4gemm6kernel13GemmUniversalIN4cute5tupleIJiiiiEEENS1_10collective13CollectiveMmaINS1_37MainloopSm90TmaGmmaWarpSpecializedFP8ILi9ENS5_IJNS4_1CILi2EEENSA_ILi4EEENSA_ILi1EEEEEENS1_35KernelTmaWarpSpecializedCooperativeEEENS5_IJNSA_ILi256EEENSA_ILi128EEENSA_ILi64EEEEEENS_12float_e4m3_tENS5_IJlSD_lEEESL_SM_NS4_8TiledMMAINS4_8MMA_AtomIJNS4_4SM904GMMA31MMA_64x128x32_F32E4M3E4M3_SS_TNILNSQ_7ScaleInE1ELSS_1EEEEEENS4_6LayoutINS5_IJSB_SD_SD_EEENS5_IJSD_NSA_ILi0EEESX_EEEEENS5_IJNS4_10UnderscoreES10_S10_EEEEENS4_23SM90_TMA_LOAD_MULTICASTENS4_14ComposedLayoutINS4_7SwizzleILi2ELi4ELi3EEENS4_18smem_ptr_flag_bitsILi8EEENSV_INS5_IJNSA_ILi8EEESJ_EEENS5_IJSJ_SD_EEEEEEEvNS4_8identityES13_S1D_vS1E_EENS_8epilogue10collective6detail29Sm90TmaWarpSpecializedAdapterINS1H_15DefaultEpilogueISL_SM_SM_NS1G_6thread17LinearCombinationISL_Li1EffLNS1L_9ScaleType4KindE0ELNS_15FloatRoundStyleE2ESL_EENS1_15EpilogueDefaultEEEEEvvEEEEvNT_6ParamsE)
        .other          _ZN7cutlass13device_kernelINS_4gemm6kernel13GemmUniversalIN4cute5tupleIJiiiiEEENS1_10collective13CollectiveMmaINS1_37MainloopSm90TmaGmmaWarpSpecializedFP8ILi9ENS5_IJNS4_1CILi2EEENSA_ILi4EEENSA_ILi1EEEEEENS1_35KernelTmaWarpSpecializedCooperativeEEENS5_IJNSA_ILi256EEENSA_ILi128EEENSA_ILi64EEEEEENS_12float_e4m3_tENS5_IJlSD_lEEESL_SM_NS4_8TiledMMAINS4_8MMA_AtomIJNS4_4SM904GMMA31MMA_64x128x32_F32E4M3E4M3_SS_TNILNSQ_7ScaleInE1ELSS_1EEEEEENS4_6LayoutINS5_IJSB_SD_SD_EEENS5_IJSD_NSA_ILi0EEESX_EEEEENS5_IJNS4_10UnderscoreES10_S10_EEEEENS4_23SM90_TMA_LOAD_MULTICASTENS4_14ComposedLayoutINS4_7SwizzleILi2ELi4ELi3EEENS4_18smem_ptr_flag_bitsILi8EEENSV_INS5_IJNSA_ILi8EEESJ_EEENS5_IJSJ_SD_EEEEEEEvNS4_8identityES13_S1D_vS1E_EENS_8epilogue10collective6detail29Sm90TmaWarpSpecializedAdapterINS1H_15DefaultEpilogueISL_SM_SM_NS1G_6thread17LinearCombinationISL_Li1EffLNS1L_9ScaleType4KindE0ELNS_15FloatRoundStyleE2ESL_EENS1_15EpilogueDefaultEEEEEvvEEEEvNT_6ParamsE,@"STO_CUDA_ENTRY STV_DEFAULT"
_ZN7cutlass13device_kernelINS_4gemm6kernel13GemmUniversalIN4cute5tupleIJiiiiEEENS1_10collective13CollectiveMmaINS1_37MainloopSm90TmaGmmaWarpSpecializedFP8ILi9ENS5_IJNS4_1CILi2EEENSA_ILi4EEENSA_ILi1EEEEEENS1_35KernelTmaWarpSpecializedCooperativeEEENS5_IJNSA_ILi256EEENSA_ILi128EEENSA_ILi64EEEEEENS_12float_e4m3_tENS5_IJlSD_lEEESL_SM_NS4_8TiledMMAINS4_8MMA_AtomIJNS4_4SM904GMMA31MMA_64x128x32_F32E4M3E4M3_SS_TNILNSQ_7ScaleInE1ELSS_1EEEEEENS4_6LayoutINS5_IJSB_SD_SD_EEENS5_IJSD_NSA_ILi0EEESX_EEEEENS5_IJNS4_10UnderscoreES10_S10_EEEEENS4_23SM90_TMA_LOAD_MULTICASTENS4_14ComposedLayoutINS4_7SwizzleILi2ELi4ELi3EEENS4_18smem_ptr_flag_bitsILi8EEENSV_INS5_IJNSA_ILi8EEESJ_EEENS5_IJSJ_SD_EEEEEEEvNS4_8identityES13_S1D_vS1E_EENS_8epilogue10collective6detail29Sm90TmaWarpSpecializedAdapterINS1H_15DefaultEpilogueISL_SM_SM_NS1G_6thread17LinearCombinationISL_Li1EffLNS1L_9ScaleType4KindE0ELNS_15FloatRoundStyleE2ESL_EENS1_15EpilogueDefaultEEEEEvvEEEEvNT_6ParamsE:
[----:B------:R-:W0:Y:S02]  /*0000*/  LDC R1, c[0x0][0x28] ;  /* 0x00000a00ff017b82 */ /* 0x000e240000000800 */
[----:B0-----:R-:W-:Y:S01]  /*0010*/  VIADD R1, R1, 0xfffffef8 ;  /* 0xfffffef801017836 */ /* 0x001fe20000000000 */
[----:B------:R-:W0:Y:S01]  /*0020*/  S2R R4, SR_TID.X ;  /* 0x0000000000047919 */ /* 0x000e220000002100 */
[----:B------:R-:W-:Y:S01]  /*0030*/  ELECT P0, URZ, PT ;  /* 0x00000000003f782f */ /* 0x000fe20003800000 */
[----:B------:R-:W-:Y:S01]  /*0040*/  BSSY B0, `(.L_x_0) ;  /* 0x0000015000007945 */ /* 0x000fe20003800000 */
[--C-:B0-----:R-:W-:Y:S02]  /*0050*/  SHF.R.U32.HI R0, RZ, 0x5, R4.reuse ;  /* 0x00000005ff007819 */ /* 0x101fe40000011604 */
[----:B------:R-:W-:-:S03]  /*0060*/  SHF.R.U32.HI R2, RZ, 0x7, R4 ;  /* 0x00000007ff027819 */ /* 0x000fc60000011604 */
[----:B------:R-:W0:Y:S04]  /*0070*/  SHFL.IDX PT, R3, R0, RZ, 0x1f ;  /* 0x00001fff00037589 */ /* 0x000e2800000e0000 */
[----:B------:R-:W1:Y:S01]  /*0080*/  SHFL.IDX PT, R2, R2, RZ, 0x1f ;  /* 0x00001fff02027589 */ /* 0x000e6200000e0000 */
[----:B0-----:R-:W-:Y:S02]  /*0090*/  R2UR UR4, R3 ;  /* 0x00000000030472ca */ /* 0x001fe400000e0000 */
[----:B-1----:R-:W-:-:S11]  /*00a0*/  R2UR UR6, R2 ;  /* 0x00000000020672ca */ /* 0x002fd600000e0000 */
[----:B------:R-:W-:Y:S02]  /*00b0*/  USHF.R.S32.HI UR5, URZ, 0x1f, UR4 ;  /* 0x0000001f3f057899 */ /* 0x000fe40008011404 */
[----:B------:R-:W-:Y:S02]  /*00c0*/  ISETP.NE.OR P0, PT, RZ, UR4, !P0 ;  /* 0x00000004ff007c0c */ /* 0x000fe4000c705670 */
[----:B------:R-:W-:-:S04]  /*00d0*/  ULEA.HI UR5, UR5, UR4, URZ, 0x2 ;  /* 0x0000000405057291 */ /* 0x000fc8000f8f103f */
[----:B------:R-:W-:-:S04]  /*00e0*/  ULOP3.LUT UR5, UR5, 0xfffffffc, URZ, 0xc0, !UPT ;  /* 0xfffffffc05057892 */ /* 0x000fc8000f8ec03f */
[----:B------:R-:W-:-:S03]  /*00f0*/  UIADD3 UR8, UR4, -UR5, URZ ;  /* 0x8000000504087290 */ /* 0x000fc6000fffe03f */
[----:B------:R-:W-:Y:S09]  /*0100*/  @P0 BRA `(.L_x_1) ;  /* 0x0000000000200947 */ /* 0x000ff20003800000 */
[----:B------:R-:W-:Y:S02]  /*0110*/  ULDC.64 UR4, c[0x0][0x198] ;  /* 0x0000660000047ab9 */ /* 0x000fe40000000a00 */
[----:B------:R-:W-:Y:S02]  /*0120*/  UIADD3 UR10, UP0, UR4, 0xf0, URZ ;  /* 0x000000f0040a7890 */ /* 0x000fe4000ff1e03f */
[----:B------:R-:W-:Y:S02]  /*0130*/  UIADD3 UR4, UP1, UR4, 0x1f0, URZ ;  /* 0x000001f004047890 */ /* 0x000fe4000ff3e03f */
[----:B------:R-:W-:Y:S02]  /*0140*/  UIADD3.X UR11, URZ, UR5, URZ, UP0, !UPT ;  /* 0x000000053f0b7290 */ /* 0x000fe400087fe43f */
[----:B------:R-:W-:-:S07]  /*0150*/  UIADD3.X UR5, URZ, UR5, URZ, UP1, !UPT ;  /* 0x000000053f057290 */ /* 0x000fce0008ffe43f */
[----:B------:R0:W-:Y:S02]  /*0160*/  UTMACCTL.PF [UR10] ;  /* 0x000000000a0079b9 */ /* 0x0001e40008040000 */
[----:B------:R0:W-:Y:S02]  /*0170*/  UTMACCTL.PF [UR4] ;  /* 0x00000000040079b9 */ /* 0x0001e40008040000 */
[----:B0-----:R-:W-:Y:S01]  /*0180*/  NOP ;  /* 0x0000000000007918 */ /* 0x001fe20000000000 */
.L_x_1:
[----:B------:R-:W-:Y:S05]  /*0190*/  BSYNC B0 ;  /* 0x0000000000007941 */ /* 0x000fea0003800000 */
.L_x_0:
[----:B------:R-:W0:Y:S01]  /*01a0*/  SHFL.IDX PT, R3, R0, RZ, 0x1f ;  /* 0x00001fff00037589 */ /* 0x000e2200000e0000 */
[----:B------:R-:W-:Y:S01]  /*01b0*/  UISETP.NE.AND UP0, UPT, UR8, 0x3, UPT ;  /* 0x000000030800788c */ /* 0x000fe2000bf05270 */
[----:B------:R-:W-:Y:S01]  /*01c0*/  ISETP.NE.AND P1, PT, RZ, UR6, PT ;  /* 0x00000006ff007c0c */ /* 0x000fe2000bf25270 */
[----:B------:R-:W-:Y:S02]  /*01d0*/  UIADD3 UR10, UR6, -0x1, URZ ;  /* 0xffffffff060a7890 */ /* 0x000fe4000fffe03f */
[----:B------:R-:W-:Y:S02]  /*01e0*/  UISETP.EQ.OR UP0, UPT, UR8, URZ, !UP0 ;  /* 0x0000003f0800728c */ /* 0x000fe4000c702670 */
[----:B------:R-:W-:Y:S02]  /*01f0*/  UISETP.GE.U32.AND UP1, UPT, UR10, 0x2, UPT ;  /* 0x000000020a00788c */ /* 0x000fe4000bf26070 */
[----:B------:R-:W-:-:S04]  /*0200*/  UISETP.EQ.AND UP0, UPT, UR6, URZ, UP0 ;  /* 0x0000003f0600728c */ /* 0x000fc80008702270 */
[----:B------:R-:W-:-:S04]  /*0210*/  USEL UR13, URZ, 0x1, !UP0 ;  /* 0x000000013f0d7887 */ /* 0x000fc8000c000000 */
[----:B------:R-:W-:Y:S01]  /*0220*/  USEL UR13, UR13, 0x2, UP1 ;  /* 0x000000020d0d7887 */ /* 0x000fe20008800000 */
[----:B0-----:R-:W-:-:S13]  /*0230*/  ISETP.NE.AND P0, PT, R3, RZ, PT ;  /* 0x000000ff0300720c */ /* 0x001fda0003f05270 */
[----:B------:R-:W-:Y:S05]  /*0240*/  @P0 BRA `(.L_x_2) ;  /* 0x00000000008c0947 */ /* 0x000fea0003800000 */
[----:B------:R-:W-:Y:S01]  /*0250*/  ELECT P0, URZ, PT ;  /* 0x00000000003f782f */ /* 0x000fe20003800000 */
[----:B------:R-:W-:-:S12]  /*0260*/  BSSY B0, `(.L_x_2) ;  /* 0x0000021000007945 */ /* 0x000fd80003800000 */
[----:B------:R-:W-:Y:S05]  /*0270*/  @!P0 BRA `(.L_x_3) ;  /* 0x00000000007c8947 */ /* 0x000fea0003800000 */
[----:B------:R-:W0:Y:S01]  /*0280*/  S2UR UR9, SR_CgaCtaId ;  /* 0x00000000000979c3 */ /* 0x000e220000008800 */
[----:B------:R-:W-:Y:S01]  /*0290*/  UMOV UR4, 0x400 ;  /* 0x0000040000047882 */ /* 0x000fe20000000000 */
[----:B------:R-:W-:Y:S01]  /*02a0*/  UMOV UR5, 0x1 ;  /* 0x0000000100057882 */ /* 0x000fe20000000000 */
[----:B------:R-:W-:Y:S02]  /*02b0*/  UMOV UR6, 0xa ;  /* 0x0000000a00067882 */ /* 0x000fe40000000000 */
[----:B------:R-:W-:-:S04]  /*02c0*/  UIADD3 UR6, -UR6, 0x100000, URZ ;  /* 0x0010000006067890 */ /* 0x000fc8000fffe13f */
[----:B------:R-:W-:Y:S02]  /*02d0*/  USHF.L.U32 UR7, UR6, 0xb, URZ ;  /* 0x0000000b06077899 */ /* 0x000fe4000800063f */
[----:B------:R-:W-:Y:S02]  /*02e0*/  USHF.L.U32 UR6, UR6, 0x1, URZ ;  /* 0x0000000106067899 */ /* 0x000fe4000800063f */
[----:B0-----:R-:W-:Y:S02]  /*02f0*/  ULEA UR9, UR9, UR4, 0x18 ;  /* 0x0000000409097291 */ /* 0x001fe4000f8ec03f */
[----:B------:R-:W-:-:S04]  /*0300*/  UIADD3 UR4, -UR5, 0x100000, URZ ;  /* 0x0010000005047890 */ /* 0x000fc8000fffe13f */
[----:B------:R-:W-:Y:S02]  /*0310*/  USHF.L.U32 UR5, UR4, 0xb, URZ ;  /* 0x0000000b04057899 */ /* 0x000fe4000800063f */
[----:B------:R-:W-:Y:S01]  /*0320*/  USHF.L.U32 UR4, UR4, 0x1, URZ ;  /* 0x0000000104047899 */ /* 0x000fe2000800063f */
[----:B------:R-:W0:Y:S11]  /*0330*/  FENCE.VIEW.ASYNC.S ;  /* 0x00000000000073c6 */ /* 0x000e360000000000 */
[----:B0-----:R0:W1:Y:S01]  /*0340*/  SYNCS.EXCH.64 URZ, [UR9], UR4 ;  /* 0x00000004093f75b2 */ /* 0x0010620008000100 */
[----:B------:R0:W2:Y:S01]  /*0350*/  SYNCS.EXCH.64 URZ, [UR9+0x48], UR6 ;  /* 0x00004806093f75b2 */ /* 0x0000a20008000100 */
[----:B------:R0:W3:Y:S01]  /*0360*/  SYNCS.EXCH.64 URZ, [UR9+0x8], UR4 ;  /* 0x00000804093f75b2 */ /* 0x0000e20008000100 */
[----:B------:R0:W4:Y:S01]  /*0370*/  SYNCS.EXCH.64 URZ, [UR9+0x50], UR6 ;  /* 0x00005006093f75b2 */ /* 0x0001220008000100 */
[----:B------:R0:W0:Y:S01]  /*0380*/  SYNCS.EXCH.64 URZ, [UR9+0x10], UR4 ;  /* 0x00001004093f75b2 */ /* 0x0000220008000100 */
        /* <DEDUP_REMOVED lines=13> */
[----:B------:R-:W-:Y:S01]  /*0460*/  NOP ;  /* 0x0000000000007918 */ /* 0x000fe20000000000 */
.L_x_3:
[----:B0-----:R-:W-:Y:S05]  /*0470*/  BSYNC B0 ;  /* 0x0000000000007941 */ /* 0x001fea0003800000 */
.L_x_2:
[----:B------:R-:W-:Y:S01]  /*0480*/  SHF.R.S32.HI R2, RZ, 0x1f, R4 ;  /* 0x0000001fff027819 */ /* 0x000fe20000011404 */
[----:B------:R-:W0:Y:S01]  /*0490*/  SHFL.IDX PT, R0, R0, RZ, 0x1f ;  /* 0x00001fff00007589 */ /* 0x000e2200000e0000 */
[----:B------:R-:W5:Y:S01]  /*04a0*/  S2UR UR9, SR_CTAID.X ;  /* 0x00000000000979c3 */ /* 0x000f620000002500 */
[----:B------:R-:W-:Y:S02]  /*04b0*/  ELECT P0, URZ, PT ;  /* 0x00000000003f782f */ /* 0x000fe40003800000 */
[----:B------:R-:W-:Y:S01]  /*04c0*/  LEA.HI R2, R2, R4, RZ, 0x7 ;  /* 0x0000000402027211 */ /* 0x000fe200078f38ff */
[----:B------:R-:W-:Y:S01]  /*04d0*/  ULDC UR4, c[0x0][0x150] ;  /* 0x0000540000047ab9 */ /* 0x000fe20000000800 */
[----:B------:R-:W-:Y:S01]  /*04e0*/  SHF.R.S32.HI R6, RZ, 0x1f, R3 ;  /* 0x0000001fff067819 */ /* 0x000fe20000011403 */
[----:B------:R-:W-:Y:S01]  /*04f0*/  NOP ;  /* 0x0000000000007918 */ /* 0x000fe20000000000 */
[----:B------:R-:W-:Y:S01]  /*0500*/  LOP3.LUT R2, R2, 0xffffff80, RZ, 0xc0, !PT ;  /* 0xffffff8002027812 */ /* 0x000fe200078ec0ff */
[----:B------:R-:W-:Y:S01]  /*0510*/  NOP ;  /* 0x0000000000007918 */ /* 0x000fe20000000000 */
[----:B------:R-:W-:Y:S01]  /*0520*/  LEA.HI R6, R6, R3, RZ, 0x2 ;  /* 0x0000000306067211 */ /* 0x000fe200078f10ff */
[----:B------:R-:W1:Y:S02]  /*0530*/  LDC R8, c[0x0][0x144] ;  /* 0x00005100ff087b82 */ /* 0x000e640000000800 */
[----:B------:R-:W-:Y:S01]  /*0540*/  IMAD.IADD R4, R4, 0x1, -R2 ;  /* 0x0000000104047824 */ /* 0x000fe200078e0a02 */
[----:B------:R-:W-:Y:S01]  /*0550*/  LOP3.LUT R6, R6, 0x3ffffffc, RZ, 0xc0, !PT ;  /* 0x3ffffffc06067812 */ /* 0x000fe200078ec0ff */
[----:B------:R-:W2:Y:S03]  /*0560*/  S2R R2, SR_CTAID.Y ;  /* 0x0000000000027919 */ /* 0x000ea60000002600 */
[----:B------:R-:W-:Y:S01]  /*0570*/  SHF.R.S32.HI R5, RZ, 0x1f, R4 ;  /* 0x0000001fff057819 */ /* 0x000fe20000011404 */
[----:B------:R-:W-:Y:S01]  /*0580*/  IMAD.IADD R6, R3, 0x1, -R6 ;  /* 0x0000000103067824 */ /* 0x000fe200078e0a06 */
[----:B------:R-:W3:Y:S02]  /*0590*/  LDC R11, c[0x0][0x148] ;  /* 0x00005200ff0b7b82 */ /* 0x000ee40000000800 */
[----:B------:R-:W-:-:S02]  /*05a0*/  LEA.HI R5, R5, R4, RZ, 0x3 ;  /* 0x0000000405057211 */ /* 0x000fc400078f18ff */
[----:B0-----:R-:W-:Y:S02]  /*05b0*/  ISETP.NE.OR P0, PT, R0, RZ, !P0 ;  /* 0x000000ff0000720c */ /* 0x001fe40004705670 */
[--C-:B------:R-:W-:Y:S02]  /*05c0*/  SHF.R.S32.HI R0, RZ, 0x3, R5.reuse ;  /* 0x00000003ff007819 */ /* 0x100fe40000011405 */
[----:B------:R-:W-:Y:S02]  /*05d0*/  SHF.R.S32.HI R5, RZ, 0x1f, R5 ;  /* 0x0000001fff057819 */ /* 0x000fe40000011405 */
[----:B-----5:R-:W-:Y:S02]  /*05e0*/  I2FP.F32.U32 R7, UR9 ;  /* 0x0000000900077c45 */ /* 0x020fe40008201000 */
[----:B------:R-:W-:-:S03]  /*05f0*/  LEA.HI R5, R5, R0, RZ, 0x2 ;  /* 0x0000000005057211 */ /* 0x000fc600078f10ff */
[----:B------:R-:W-:Y:S01]  /*0600*/  FMUL R7, R7, UR4 ;  /* 0x0000000407077c20 */ /* 0x000fe20008400000 */
[----:B------:R-:W-:Y:S01]  /*0610*/  LOP3.LUT R5, R5, 0xfffffffc, RZ, 0xc0, !PT ;  /* 0xfffffffc05057812 */ /* 0x000fe200078ec0ff */
[----:B------:R-:W-:Y:S01]  /*0620*/  VOTEU.ALL UP0, P0 ;  /* 0x00000000003f7886 */ /* 0x000fe20000000000 */
[----:B------:R-:W-:Y:S01]  /*0630*/  ULDC UR4, c[0x0][0x154] ;  /* 0x0000550000047ab9 */ /* 0x000fe20000000800 */
[----:B------:R-:W-:Y:S02]  /*0640*/  VOTEU.ALL UP1, P0 ;  /* 0x00000000003f7886 */ /* 0x000fe40000020000 */
[----:B------:R-:W0:Y:S01]  /*0650*/  F2I.U32.TRUNC.NTZ R7, R7 ;  /* 0x0000000700077305 */ /* 0x000e22000020f000 */
[----:B------:R-:W-:Y:S01]  /*0660*/  IMAD.IADD R5, R0, 0x1, -R5 ;  /* 0x0000000100057824 */ /* 0x000fe200078e0a05 */
[----:B------:R-:W5:Y:S01]  /*0670*/  @!UP0 S2UR UR7, SR_CgaCtaId ;  /* 0x00000000000789c3 */ /* 0x000f620000008800 */
[----:B------:R-:W-:Y:S02]  /*0680*/  @!UP0 UMOV UR6, 0x400 ;  /* 0x0000040000068882 */ /* 0x000fe40000000000 */
[----:B------:R-:W-:Y:S01]  /*0690*/  IMAD R5, R6, 0x4, R5 ;  /* 0x0000000406057824 */ /* 0x000fe200078e0205 */
[----:B--2---:R-:W-:-:S04]  /*06a0*/  I2FP.F32.U32 R9, R2 ;  /* 0x0000000200097245 */ /* 0x004fc80000201000 */
[----:B------:R-:W-:Y:S01]  /*06b0*/  LEA.HI R0, R5, R5, RZ, 0x1 ;  /* 0x0000000505007211 */ /* 0x000fe200078f08ff */
[----:B------:R-:W-:Y:S01]  /*06c0*/  FMUL R9, R9, UR4 ;  /* 0x0000000409097c20 */ /* 0x000fe20008400000 */
[----:B------:R-:W-:Y:S02]  /*06d0*/  UMOV UR4, 0x20 ;  /* 0x0000002000047882 */ /* 0x000fe40000000000 */
[----:B------:R-:W-:Y:S01]  /*06e0*/  LOP3.LUT R6, R0, 0xfffffffe, RZ, 0xc0, !PT ;  /* 0xfffffffe00067812 */ /* 0x000fe200078ec0ff */
[----:B0-----:R-:W-:Y:S01]  /*06f0*/  IMAD.MOV R13, RZ, RZ, -R7 ;  /* 0x000000ffff0d7224 */ /* 0x001fe200078e0a07 */
[----:B------:R-:W-:-:S04]  /*0700*/  @!UP0 UIADD3 UR4, -UR4, 0x100000, URZ ;  /* 0x0010000004048890 */ /* 0x000fc8000fffe13f */
[----:B------:R-:W-:Y:S02]  /*0710*/  @!UP0 USHF.L.U32 UR5, UR4, 0xb, URZ ;  /* 0x0000000b04058899 */ /* 0x000fe4000800063f */
[----:B------:R-:W-:Y:S01]  /*0720*/  @!UP0 USHF.L.U32 UR4, UR4, 0x1, URZ ;  /* 0x0000000104048899 */ /* 0x000fe2000800063f */
[----:B------:R-:W0:Y:S01]  /*0730*/  F2I.U32.TRUNC.NTZ R9, R9 ;  /* 0x0000000900097305 */ /* 0x000e22000020f000 */
[----:B-1----:R-:W-:Y:S02]  /*0740*/  IMAD R0, R8, R13, UR9 ;  /* 0x0000000908007e24 */ /* 0x002fe4000f8e020d */
[C---:B------:R-:W-:Y:S02]  /*0750*/  IMAD.IADD R7, R5.reuse, 0x1, -R6 ;  /* 0x0000000105077824 */ /* 0x040fe400078e0a06 */
[----:B------:R-:W-:-:S03]  /*0760*/  IMAD.SHL.U32 R6, R5, 0x4, RZ ;  /* 0x0000000405067824 */ /* 0x000fc600078e00ff */
[----:B------:R-:W-:Y:S01]  /*0770*/  ISETP.NE.AND P2, PT, R7, R0, PT ;  /* 0x000000000700720c */ /* 0x000fe20003f45270 */
[----:B-----5:R-:W-:Y:S01]  /*0780*/  @!UP0 ULEA UR6, UR7, UR6, 0x18 ;  /* 0x0000000607068291 */ /* 0x020fe2000f8ec03f */
[----:B------:R-:W-:Y:S01]  /*0790*/  LOP3.LUT R10, R5, 0xc, R6, 0x78, !PT ;  /* 0x0000000c050a7812 */ /* 0x000fe200078e7806 */
[----:B------:R-:W1:Y:S01]  /*07a0*/  LDC R7, c[0x0][0x140] ;  /* 0x00005000ff077b82 */ /* 0x000e620000000800 */
[----:B------:R-:W-:Y:S01]  /*07b0*/  VOTEU.ALL UP0, P0 ;  /* 0x00000000003f7886 */ /* 0x000fe20000000000 */
[----:B------:R-:W-:Y:S01]  /*07c0*/  LOP3.LUT P0, RZ, R4, 0x7, RZ, 0xc0, !PT ;  /* 0x0000000704ff7812 */ /* 0x000fe2000780c0ff */
[----:B0-----:R-:W-:Y:S01]  /*07d0*/  IMAD.MOV R12, RZ, RZ, -R9 ;  /* 0x000000ffff0c7224 */ /* 0x001fe200078e0a09 */
[----:B------:R0:W-:Y:S01]  /*07e0*/  STL [R1+0x7c], R10 ;  /* 0x00007c0a01007387 */ /* 0x0001e20000100800 */
[----:B------:R-:W-:Y:S01]  /*07f0*/  IMAD.MOV.U32 R4, RZ, RZ, 0x1 ;  /* 0x00000001ff047424 */ /* 0x000fe200078e00ff */
[----:B------:R-:W-:Y:S01]  /*0800*/  ISETP.LT.U32.AND P0, PT, R10, 0x8, !P0 ;  /* 0x000000080a00780c */ /* 0x000fe20004701070 */
[----:B---3--:R-:W-:-:S03]  /*0810*/  IMAD R6, R11, R12, R2 ;  /* 0x0000000c0b067224 */ /* 0x008fc600078e0202 */
[----:B------:R-:W-:Y:S01]  /*0820*/  @P2 LEA.HI R5, R10, R10, RZ, 0x1 ;  /* 0x0000000a0a052211 */ /* 0x000fe200078f08ff */
[----:B------:R-:W2:Y:S02]  /*0830*/  FENCE.VIEW.ASYNC.S ;  /* 0x00000000000073c6 */ /* 0x000ea40000000000 */
[----:B--2---:R0:W2:Y:S01]  /*0840*/  @!UP0 SYNCS.EXCH.64 URZ, [UR6+0xa0], UR4 ;  /* 0x0000a004063f85b2 */ /* 0x0040a20008000100 */
[----:B------:R-:W-:-:S04]  /*0850*/  @P2 SHF.R.S32.HI R5, RZ, 0x1, R5 ;  /* 0x00000001ff052819 */ /* 0x000fc80000011405 */
[----:B------:R-:W-:Y:S02]  /*0860*/  @P2 ISETP.NE.AND P3, PT, R5, R6, PT ;  /* 0x000000060500220c */ /* 0x000fe40003f65270 */
[----:B------:R-:W-:Y:S02]  /*0870*/  SEL R5, RZ, 0x1, !P0 ;  /* 0x00000001ff057807 */ /* 0x000fe40004000000 */
[----:B------:R-:W-:Y:S02]  /*0880*/  @P2 SEL R4, RZ, 0x1, P3 ;  /* 0x00000001ff042807 */ /* 0x000fe40001800000 */
[----:B-1----:R-:W-:Y:S02]  /*0890*/  ISETP.EQ.U32.AND P5, PT, R7, 0x1, PT ;  /* 0x000000010700780c */ /* 0x002fe40003fa2070 */
[----:B------:R-:W-:Y:S01]  /*08a0*/  LOP3.LUT R4, R4, R5, RZ, 0xc0, !PT ;  /* 0x0000000504047212 */ /* 0x000fe200078ec0ff */
[----:B------:R0:W1:Y:S01]  /*08b0*/  @!UP1 SYNCS.EXCH.64 URZ, [UR6+0xa8], UR4 ;  /* 0x0000a804063f95b2 */ /* 0x0000620008000100 */
[----:B------:R-:W-:-:S03]  /*08c0*/  NOP ;  /* 0x0000000000007918 */ /* 0x000fc60000000000 */
[----:B------:R0:W-:Y:S06]  /*08d0*/  STL [R1+0x78], R4 ;  /* 0x0000780401007387 */ /* 0x0001ec0000100800 */
[----:B--2---:R-:W-:Y:S05]  /*08e0*/  @!P5 BRA `(.L_x_4) ;  /* 0x000000000008d947 */ /* 0x004fea0003800000 */
[----:B-1--4-:R-:W-:Y:S01]  /*08f0*/  UCGABAR_ARV ;  /* 0x00000000000079c7 */ /* 0x012fe20008000000 */
[----:B------:R-:W-:Y:S05]  /*0900*/  BRA `(.L_x_5) ;  /* 0x0000000000047947 */ /* 0x000fea0003800000 */
.L_x_4:
[----:B-1--4-:R-:W-:Y:S01]  /*0910*/  NOP ;  /* 0x0000000000007918 */ /* 0x012fe20000000000 */
.L_x_5:
[----:B------:R-:W1:Y:S01]  /*0920*/  LDC R3, c[0x0][0x65c] ;  /* 0x00019700ff037b82 */ /* 0x000e620000000800 */
[----:B0-----:R-:W-:Y:S02]  /*0930*/  IMAD.U32 R4, RZ, RZ, UR9 ;  /* 0x00000009ff047e24 */ /* 0x001fe4000f8e00ff */
[----:B------:R-:W-:Y:S01]  /*0940*/  IMAD.MOV.U32 R5, RZ, RZ, RZ ;  /* 0x000000ffff057224 */ /* 0x000fe200078e00ff */
[----:B-1----:R-:W-:-:S13]  /*0950*/  ISETP.NE.AND P4, PT, R3, 0x1, PT ;  /* 0x000000010300780c */ /* 0x002fda0003f85270 */
[----:B------:R-:W0:Y:S01]  /*0960*/  @P4 LDC R7, c[0x0][0x10] ;  /* 0x00000400ff074b82 */ /* 0x000e220000000800 */
[----:B------:R-:W-:Y:S02]  /*0970*/  @P4 IMAD.MOV.U32 R3, RZ, RZ, RZ ;  /* 0x000000ffff034224 */ /* 0x000fe400078e00ff */
[----:B------:R-:W-:-:S05]  /*0980*/  @P4 IMAD.MOV.U32 R13, RZ, RZ, RZ ;  /* 0x000000ffff0d4224 */ /* 0x000fca00078e00ff */
[----:B------:R-:W1:Y:S01]  /*0990*/  @!P4 LDC R9, c[0x0][0xc] ;  /* 0x00000300ff09cb82 */ /* 0x000e620000000800 */
[----:B0-----:R-:W-:-:S04]  /*09a0*/  @P4 IMAD.WIDE.U32 R6, R7, UR9, R2 ;  /* 0x0000000907064c25 */ /* 0x001fc8000f8e0002 */
[----:B------:R-:W-:Y:S02]  /*09b0*/  @P4 IMAD.MOV.U32 R19, RZ, RZ, R6 ;  /* 0x000000ffff134224 */ /* 0x000fe400078e0006 */
[----:B------:R-:W-:Y:S02]  /*09c0*/  @P4 IMAD.IADD R23, R7, 0x1, R13 ;  /* 0x0000000107174824 */ /* 0x000fe400078e020d */
[----:B-1----:R-:W-:-:S04]  /*09d0*/  @!P4 IMAD.WIDE.U32 R4, R2, R9, R4 ;  /* 0x000000090204c225 */ /* 0x002fc800078e0004 */
[----:B------:R-:W-:Y:S02]  /*09e0*/  @!P4 IMAD.MOV.U32 R19, RZ, RZ, R4 ;  /* 0x000000ffff13c224 */ /* 0x000fe400078e0004 */
[----:B------:R-:W-:-:S03]  /*09f0*/  @!P4 IMAD.MOV.U32 R23, RZ, RZ, R5 ;  /* 0x000000ffff17c224 */ /* 0x000fc600078e0005 */
[----:B------:R0:W-:Y:S04]  /*0a00*/  STL [R1+0x84], R19 ;  /* 0x0000841301007387 */ /* 0x0001e80000100800 */
[----:B------:R0:W-:Y:S01]  /*0a10*/  STL [R1+0x80], R23 ;  /* 0x0000801701007387 */ /* 0x0001e20000100800 */
[----:B------:R-:W-:Y:S05]  /*0a20*/  @!P5 BRA `(.L_x_6) ;  /* 0x00000000000cd947 */ /* 0x000fea0003800000 */
[----:B------:R-:W-:Y:S01]  /*0a30*/  UCGABAR_WAIT ;  /* 0x0000000000007dc7 */ /* 0x000fe20008000000 */
[----:B------:R-:W-:Y:S01]  /*0a40*/  CCTL.IVALL ;  /* 0x00000000ff00798f */ /* 0x000fe20002000000 */
[----:B------:R-:W-:Y:S05]  /*0a50*/  BRA `(.L_x_7) ;  /* 0x0000000000047947 */ /* 0x000fea0003800000 */
.L_x_6:
[----:B------:R-:W-:Y:S06]  /*0a60*/  BAR.SYNC.DEFER_BLOCKING 0x0 ;  /* 0x0000000000007b1d */ /* 0x000fec0000010000 */
.L_x_7:
[----:B------:R-:W-:Y:S05]  /*0a70*/  @!P1 BRA `(.L_x_8) ;  /* 0x000000e400449947 */ /* 0x000fea0003800000 */
[----:B------:R-:W-:-:S06]  /*0a80*/  UISETP.GT.U32.AND UP0, UPT, UR10, 0x1, UPT ;  /* 0x000000010a00788c */ /* 0x000fcc000bf04070 */
[----:B------:R-:W-:-:S13]  /*0a90*/  PLOP3.LUT P0, PT, PT, PT, UP0, 0x80, 0x0 ;  /* 0x000000000000781c */ /* 0x000fda0003f0f008 */
[----:B------:R-:W-:Y:S05]  /*0aa0*/  @P0 EXIT ;  /* 0x000000000000094d */ /* 0x000fea0003800000 */
[----:B------:R-:W-:Y:S01]  /*0ab0*/  IMAD.MOV.U32 R6, RZ, RZ, -0x1 ;  /* 0xffffffffff067424 */ /* 0x000fe200078e00ff */
[----:B------:R-:W-:Y:S01]  /*0ac0*/  ULDC.64 UR4, c[0x0][0x650] ;  /* 0x0001940000047ab9 */ /* 0x000fe20000000a00 */
[----:B------:R-:W-:Y:S01]  /*0ad0*/  IMAD.MOV.U32 R5, RZ, RZ, -0x1 ;  /* 0xffffffffff057424 */ /* 0x000fe200078e00ff */
[----:B------:R-:W-:Y:S01]  /*0ae0*/  ISETP.GE.U32.AND P0, PT, R19, UR4, PT ;  /* 0x0000000413007c0c */ /* 0x000fe2000bf06070 */
[----:B------:R-:W-:Y:S01]  /*0af0*/  UMOV UR22, 0xffffffff ;  /* 0xffffffff00167882 */ /* 0x000fe20000000000 */
[----:B------:R1:W-:Y:S01]  /*0b00*/  STL [R1+0x8c], R6 ;  /* 0x00008c0601007387 */ /* 0x0003e20000100800 */
[----:B------:R-:W-:Y:S02]  /*0b10*/  PRMT R4, RZ, 0x7610, R4 ;  /* 0x00007610ff047816 */ /* 0x000fe40000000004 */
[----:B------:R-:W-:Y:S01]  /*0b20*/  ISETP.GE.U32.AND.EX P0, PT, R23, UR5, PT, P0 ;  /* 0x0000000517007c0c */ /* 0x000fe2000bf06100 */
[----:B------:R1:W-:-:S12]  /*0b30*/  STL [R1+0x88], R5 ;  /* 0x0000880501007387 */ /* 0x0003d80000100800 */
[----:B-1----:R-:W-:Y:S05]  /*0b40*/  @P0 BRA `(.L_x_9) ;  /* 0x0000000400380947 */ /* 0x002fea0003800000 */
[----:B------:R-:W1:Y:S01]  /*0b50*/  LDC.64 R14, c[0x0][0x628] ;  /* 0x00018a00ff0e7b82 */ /* 0x000e620000000a00 */
[----:B------:R-:W-:Y:S02]  /*0b60*/  IMAD.MOV.U32 R4, RZ, RZ, R19 ;  /* 0x000000ffff047224 */ /* 0x000fe400078e0013 */
[----:B------:R-:W-:-:S05]  /*0b70*/  IMAD.MOV.U32 R5, RZ, RZ, R23 ;  /* 0x000000ffff057224 */ /* 0x000fca00078e0017 */
[----:B------:R-:W2:Y:S08]  /*0b80*/  LDC R10, c[0x0][0x630] ;  /* 0x00018c00ff0a7b82 */ /* 0x000eb00000000800 */
[----:B------:R-:W3:Y:S01]  /*0b90*/  LDC.64 R16, c[0x0][0x620] ;  /* 0x00018800ff107b82 */ /* 0x000ee20000000a00 */
[----:B-1----:R-:W-:-:S04]  /*0ba0*/  ISETP.NE.U32.AND P0, PT, R14, RZ, PT ;  /* 0x000000ff0e00720c */ /* 0x002fc80003f05070 */
[----:B------:R-:W-:-:S13]  /*0bb0*/  ISETP.NE.AND.EX P0, PT, R15, RZ, PT, P0 ;  /* 0x000000ff0f00720c */ /* 0x000fda0003f05300 */
[----:B--23--:R-:W-:Y:S05]  /*0bc0*/  @!P0 BRA `(.L_x_10) ;  /* 0x0000000000288947 */ /* 0x00cfea0003800000 */
[----:B------:R-:W1:Y:S02]  /*0bd0*/  LDC R9, c[0x0][0x634] ;  /* 0x00018d00ff097b82 */ /* 0x000e640000000800 */
[----:B-1----:R-:W-:-:S05]  /*0be0*/  IADD3 R9, P0, R19, R9, RZ ;  /* 0x0000000913097210 */ /* 0x002fca0007f1e0ff */
[----:B------:R-:W-:-:S04]  /*0bf0*/  IMAD.X R13, RZ, RZ, R23, P0 ;  /* 0x000000ffff0d7224 */ /* 0x000fc800000e0617 */
[----:B------:R-:W-:-:S04]  /*0c00*/  IMAD.WIDE.U32 R4, R13, R14, RZ ;  /* 0x0000000e0d047225 */ /* 0x000fc800078e00ff */
[----:B------:R-:W-:-:S04]  /*0c10*/  IMAD.WIDE.U32 R6, P0, R9, R15, R4 ;  /* 0x0000000f09067225 */ /* 0x000fc80007800004 */
[----:B------:R-:W-:-:S04]  /*0c20*/  IMAD.WIDE.U32 R4, R9, R14, RZ ;  /* 0x0000000e09047225 */ /* 0x000fc800078e00ff */
[----:B------:R-:W-:Y:S01]  /*0c30*/  IMAD.X R9, RZ, RZ, RZ, P0 ;  /* 0x000000ffff097224 */ /* 0x000fe200000e06ff */
[----:B------:R-:W-:Y:S01]  /*0c40*/  IADD3 RZ, P0, R5, R6, RZ ;  /* 0x0000000605ff7210 */ /* 0x000fe20007f1e0ff */
[----:B------:R-:W-:-:S04]  /*0c50*/  IMAD.MOV.U32 R8, RZ, RZ, R7 ;  /* 0x000000ffff087224 */ /* 0x000fc800078e0007 */
[----:B------:R-:W-:-:S08]  /*0c60*/  IMAD.WIDE.U32.X R4, R13, R15, R8, P0 ;  /* 0x0000000f0d047225 */ /* 0x000fd000000e0408 */
.L_x_10:
[----:B------:R-:W1:Y:S01]  /*0c70*/  LDC.64 R20, c[0x0][0x640] ;  /* 0x00019000ff147b82 */ /* 0x000e620000000a00 */
[-C--:B------:R-:W-:Y:S01]  /*0c80*/  SHF.R.U64 R22, R4, R10.reuse, R5 ;  /* 0x0000000a04167219 */ /* 0x080fe20000001205 */
[----:B------:R-:W-:Y:S01]  /*0c90*/  IMAD.MOV.U32 R4, RZ, RZ, R19 ;  /* 0x000000ffff047224 */ /* 0x000fe200078e0013 */
[----:B------:R-:W-:Y:S01]  /*0ca0*/  SHF.R.U32.HI R3, RZ, R10, R5 ;  /* 0x0000000aff037219 */ /* 0x000fe20000011605 */
[----:B------:R-:W-:Y:S01]  /*0cb0*/  IMAD.MOV.U32 R5, RZ, RZ, R23 ;  /* 0x000000ffff057224 */ /* 0x000fe200078e0017 */
[----:B------:R-:W-:Y:S01]  /*0cc0*/  IADD3 R7, P0, RZ, -R22, RZ ;  /* 0x80000016ff077210 */ /* 0x000fe20007f1e0ff */
[----:B0-----:R-:W-:Y:S02]  /*0cd0*/  IMAD R23, R11, R12, R2 ;  /* 0x0000000c0b177224 */ /* 0x001fe400078e0202 */
[----:B------:R-:W0:Y:S01]  /*0ce0*/  LDC R8, c[0x0][0x618] ;  /* 0x00018600ff087b82 */ /* 0x000e220000000800 */
[----:B------:R-:W-:Y:S02]  /*0cf0*/  IMAD.MOV.U32 R11, RZ, RZ, 0x1 ;  /* 0x00000001ff0b7424 */ /* 0x000fe400078e00ff */
[----:B------:R-:W-:-:S02]  /*0d00*/  IMAD.X R3, RZ, RZ, ~R3, P0 ;  /* 0x000000ffff037224 */ /* 0x000fc400000e0e03 */
[----:B------:R-:W-:-:S03]  /*0d10*/  IMAD.WIDE.U32 R4, R7, R16, R4 ;  /* 0x0000001007047225 */ /* 0x000fc600078e0004 */
[----:B------:R-:W2:Y:S01]  /*0d20*/  LDC R14, c[0x0][0x608] ;  /* 0x00018200ff0e7b82 */ /* 0x000ea20000000800 */
[----:B------:R-:W-:-:S04]  /*0d30*/  IMAD R6, R3, R16, RZ ;  /* 0x0000001003067224 */ /* 0x000fc800078e02ff */
[----:B------:R-:W-:-:S03]  /*0d40*/  IMAD R3, R7, R17, R6 ;  /* 0x0000001107037224 */ /* 0x000fc600078e0206 */
[----:B------:R-:W3:Y:S01]  /*0d50*/  LDC R18, c[0x0][0x658] ;  /* 0x00019600ff127b82 */ /* 0x000ee20000000800 */
[----:B------:R-:W-:Y:S01]  /*0d60*/  IMAD.IADD R3, R5, 0x1, R3 ;  /* 0x0000000105037824 */ /* 0x000fe200078e0203 */
[----:B-1----:R-:W-:Y:S01]  /*0d70*/  ISETP.NE.U32.AND P0, PT, R20, RZ, PT ;  /* 0x000000ff1400720c */ /* 0x002fe20003f05070 */
[----:B------:R-:W-:-:S03]  /*0d80*/  IMAD.MOV.U32 R5, RZ, RZ, -0x1 ;  /* 0xffffffffff057424 */ /* 0x000fc600078e00ff */
[----:B------:R-:W-:Y:S02]  /*0d90*/  ISETP.NE.AND.EX P0, PT, R21, RZ, PT, P0 ;  /* 0x000000ff1500720c */ /* 0x000fe40003f05300 */
[----:B------:R-:W1:Y:S01]  /*0da0*/  LDC R13, c[0x0][0x600] ;  /* 0x00018000ff0d7b82 */ /* 0x000e620000000800 */
[-CC-:B0-----:R-:W-:Y:S02]  /*0db0*/  SHF.R.U64 R10, R4, R8.reuse, R3.reuse ;  /* 0x00000008040a7219 */ /* 0x181fe40000001203 */
[----:B------:R-:W-:-:S05]  /*0dc0*/  SHF.R.U32.HI R3, RZ, R8, R3 ;  /* 0x00000008ff037219 */ /* 0x000fca0000011603 */
[----:B------:R-:W0:Y:S01]  /*0dd0*/  LDC R15, c[0x0][0x648] ;  /* 0x00019200ff0f7b82 */ /* 0x000e220000000800 */
[-CC-:B--2---:R-:W-:Y:S02]  /*0de0*/  SHF.R.U64 R19, R10, R14.reuse, R3.reuse ;  /* 0x0000000e0a137219 */ /* 0x184fe40000001203 */
[----:B------:R-:W-:-:S05]  /*0df0*/  SHF.R.U32.HI R3, RZ, R14, R3 ;  /* 0x0000000eff037219 */ /* 0x000fca0000011603 */
[----:B------:R-:W2:Y:S01]  /*0e00*/  LDC R17, c[0x0][0x638] ;  /* 0x00018e00ff117b82 */ /* 0x000ea20000000800 */
[-C--:B---3--:R-:W-:Y:S02]  /*0e10*/  SHF.L.U32 R2, R5, R18.reuse, RZ ;  /* 0x0000001205027219 */ /* 0x088fe400000006ff */
[--C-:B------:R-:W-:Y:S02]  /*0e20*/  SHF.R.U64 R12, R19, R18, R3.reuse ;  /* 0x00000012130c7219 */ /* 0x100fe40000001203 */
[----:B------:R-:W-:Y:S02]  /*0e30*/  LOP3.LUT R8, RZ, R2, RZ, 0x33, !PT ;  /* 0x00000002ff087212 */ /* 0x000fe400078e33ff */
[----:B------:R-:W-:Y:S01]  /*0e40*/  SHF.R.U32.HI R3, RZ, R18, R3 ;  /* 0x00000012ff037219 */ /* 0x000fe20000011603 */
[----:B------:R-:W3:Y:S01]  /*0e50*/  LDC R16, c[0x0][0x610] ;  /* 0x00018400ff107b82 */ /* 0x000ee20000000800 */
[----:B------:R-:W-:Y:S01]  /*0e60*/  IMAD.MOV.U32 R2, RZ, RZ, R12 ;  /* 0x000000ffff027224 */ /* 0x000fe200078e000c */
[----:B------:R-:W-:Y:S06]  /*0e70*/  @!P0 BRA `(.L_x_11) ;  /* 0x0000000000288947 */ /* 0x000fec0003800000 */
[----:B------:R-:W4:Y:S02]  /*0e80*/  LDC R7, c[0x0][0x64c] ;  /* 0x00019300ff077b82 */ /* 0x000f240000000800 */
[----:B----4-:R-:W-:-:S05]  /*0e90*/  IADD3 R7, P0, R12, R7, RZ ;  /* 0x000000070c077210 */ /* 0x010fca0007f1e0ff */
        /* <DEDUP_REMOVED lines=8> */
.L_x_11:
[----:B0-----:R-:W-:Y:S01]  /*0f20*/  SHF.R.U64 R4, R2, R15, R3 ;  /* 0x0000000f02047219 */ /* 0x001fe20000001203 */
[----:B-1----:R-:W-:Y:S01]  /*0f30*/  VIADD R5, R13, 0xffffffff ;  /* 0xffffffff0d057836 */ /* 0x002fe20000000000 */
[----:B------:R-:W-:Y:S02]  /*0f40*/  SHF.L.U32 R2, R11, R18, RZ ;  /* 0x000000120b027219 */ /* 0x000fe400000006ff */
[----:B------:R-:W-:Y:S01]  /*0f50*/  LOP3.LUT R3, R19, R8, RZ, 0xc0, !PT ;  /* 0x0000000813037212 */ /* 0x000fe200078ec0ff */
[----:B------:R-:W-:Y:S01]  /*0f60*/  IMAD.MOV R6, RZ, RZ, -R4 ;  /* 0x000000ffff067224 */ /* 0x000fe200078e0a04 */
[----:B------:R-:W-:Y:S02]  /*0f70*/  SEL R0, R0, R23, !P4 ;  /* 0x0000001700007207 */ /* 0x000fe40006000000 */
[----:B------:R-:W-:Y:S01]  /*0f80*/  LOP3.LUT R5, R10, R5, RZ, 0xc0, !PT ;  /* 0x000000050a057212 */ /* 0x000fe200078ec0ff */
[----:B------:R-:W-:Y:S01]  /*0f90*/  IMAD R3, R2, R4, R3 ;  /* 0x0000000402037224 */ /* 0x000fe200078e0203 */
[----:B------:R-:W-:Y:S01]  /*0fa0*/  R2UR UR22, R22 ;  /* 0x00000000161672ca */ /* 0x000fe200000e0000 */
[----:B--2---:R-:W-:-:S02]  /*0fb0*/  IMAD R2, R6, R17, R12 ;  /* 0x0000001106027224 */ /* 0x004fc400078e020c */
[----:B---3--:R-:W-:Y:S02]  /*0fc0*/  IMAD R0, R3, R16, R0 ;  /* 0x0000001003007224 */ /* 0x008fe400078e0200 */
[----:B------:R-:W-:Y:S02]  /*0fd0*/  IMAD R3, R2, R13, R5 ;  /* 0x0000000d02037224 */ /* 0x000fe400078e0205 */
[----:B------:R-:W-:-:S03]  /*0fe0*/  IMAD.MOV.U32 R4, RZ, RZ, 0x1 ;  /* 0x00000001ff047424 */ /* 0x000fc600078e00ff */
[----:B------:R-:W-:Y:S02]  /*0ff0*/  SEL R2, R3, R0, !P4 ;  /* 0x0000000003027207 */ /* 0x000fe40006000000 */
[----:B------:R-:W-:-:S03]  /*1000*/  SEL R0, R0, R3, !P4 ;  /* 0x0000000300007207 */ /* 0x000fc60006000000 */
[----:B------:R1:W-:Y:S04]  /*1010*/  STL [R1+0x88], R2 ;  /* 0x0000880201007387 */ /* 0x0003e80000100800 */
[----:B------:R1:W-:Y:S02]  /*1020*/  STL [R1+0x8c], R0 ;  /* 0x00008c0001007387 */ /* 0x0003e40000100800 */
.L_x_9:
[----:B------:R-:W-:-:S08]  /*1030*/  NOP ;  /* 0x0000000000007918 */ /* 0x000fd00000000000 */
[----:B------:R-:W2:Y:S02]  /*1040*/  USETMAXREG.TRY_ALLOC.CTAPOOL UP0, 0xe8 ;  /* 0x000000e8000079c8 */ /* 0x000ea40008000600 */
[----:B--2---:R-:W-:-:S13]  /*1050*/  PLOP3.LUT P0, PT, PT, PT, UP0, 0x80, 0x0 ;  /* 0x000000000000781c */ /* 0x004fda0003f0f008 */
[----:B------:R-:W-:Y:S05]  /*1060*/  @!P0 BRA `(.L_x_9) ;  /* 0xfffffffc00f08947 */ /* 0x000fea000383ffff */
[----:B------:R-:W-:Y:S01]  /*1070*/  ULDC.64 UR4, c[0x0][0x598] ;  /* 0x0001660000047ab9 */ /* 0x000fe20000000a00 */
[----:B------:R-:W-:Y:S01]  /*1080*/  ULDC.64 UR14, c[0x0][0x208] ;  /* 0x00008200000e7ab9 */ /* 0x000fe20000000a00 */
[----:B------:R-:W-:-:S04]  /*1090*/  ISETP.NE.U32.AND P0, PT, RZ, UR4, PT ;  /* 0x00000004ff007c0c */ /* 0x000fc8000bf05070 */
[----:B------:R-:W-:-:S13]  /*10a0*/  ISETP.NE.AND.EX P0, PT, RZ, UR5, PT, P0 ;  /* 0x00000005ff007c0c */ /* 0x000fda000bf05300 */
[----:B------:R-:W-:Y:S05]  /*10b0*/  @!P0 BRA `(.L_x_12) ;  /* 0x0000000000208947 */ /* 0x000fea0003800000 */
[----:B-1----:R-:W1:Y:S02]  /*10c0*/  LDC.64 R2, c[0x0][0x598] ;  /* 0x00016600ff027b82 */ /* 0x002e640000000a00 */
[----:B-1----:R-:W2:Y:S02]  /*10d0*/  LDG.E.64 R2, desc[UR14][R2.64] ;  /* 0x0000000e02027981 */ /* 0x002ea4000c1e1b00 */
[----:B--2---:R-:W-:-:S04]  /*10e0*/  ISETP.NE.U32.AND P0, PT, R2, RZ, PT ;  /* 0x000000ff0200720c */ /* 0x004fc80003f05070 */
[----:B------:R-:W-:-:S13]  /*10f0*/  ISETP.NE.AND.EX P0, PT, R3, RZ, PT, P0 ;  /* 0x000000ff0300720c */ /* 0x000fda0003f05300 */
[----:B------:R-:W-:Y:S05]  /*1100*/  @!P0 BRA `(.L_x_12) ;  /* 0x00000000000c8947 */ /* 0x000fea0003800000 */
[----:B------:R-:W2:Y:S02]  /*1110*/  LD.E R2, desc[UR14][R2.64] ;  /* 0x0000000e02027980 */ /* 0x000ea4000c101900 */
[----:B--2---:R-:W-:Y:S01]  /*1120*/  R2UR UR20, R2 ;  /* 0x00000000021472ca */ /* 0x004fe200000e0000 */
[----:B------:R-:W-:-:S14]  /*1130*/  BRA `(.L_x_13) ;  /* 0x0000000000247947 */ /* 0x000fdc0003800000 */
.L_x_12:
[----:B------:R-:W-:Y:S02]  /*1140*/  ULDC.64 UR4, c[0x0][0x588] ;  /* 0x0001620000047ab9 */ /* 0x000fe40000000a00 */
[----:B------:R-:W-:-:S04]  /*1150*/  ISETP.NE.U32.AND P0, PT, RZ, UR4, PT ;  /* 0x00000004ff007c0c */ /* 0x000fc8000bf05070 */
[----:B------:R-:W-:-:S13]  /*1160*/  ISETP.NE.AND.EX P0, PT, RZ, UR5, PT, P0 ;  /* 0x00000005ff007c0c */ /* 0x000fda000bf05300 */
[----:B------:R-:W-:Y:S05]  /*1170*/  @!P0 BRA `(.L_x_14) ;  /* 0x0000000000108947 */ /* 0x000fea0003800000 */
[----:B-1----:R-:W1:Y:S02]  /*1180*/  LDC.64 R2, c[0x0][0x588] ;  /* 0x00016200ff027b82 */ /* 0x002e640000000a00 */
[----:B-1----:R-:W2:Y:S02]  /*1190*/  LDG.E R2, desc[UR14][R2.64] ;  /* 0x0000000e02027981 */ /* 0x002ea4000c1e1900 */
[----:B--2---:R-:W-:Y:S01]  /*11a0*/  R2UR UR20, R2 ;  /* 0x00000000021472ca */ /* 0x004fe200000e0000 */
[----:B------:R-:W-:-:S14]  /*11b0*/  BRA `(.L_x_13) ;  /* 0x0000000000047947 */ /* 0x000fdc0003800000 */
.L_x_14:
[----:B------:R-:W-:-:S05]  /*11c0*/  ULDC UR20, c[0x0][0x580] ;  /* 0x0001600000147ab9 */ /* 0x000fca0000000800 */
.L_x_13:
[----:B------:R-:W-:Y:S02]  /*11d0*/  ULDC.64 UR4, c[0x0][0x5a0] ;  /* 0x0001680000047ab9 */ /* 0x000fe40000000a00 */
        /* <DEDUP_REMOVED lines=11> */
.L_x_15:
        /* <DEDUP_REMOVED lines=8> */
.L_x_17:
[----:B------:R-:W-:-:S05]  /*1310*/  ULDC UR21, c[0x0][0x584] ;  /* 0x0001610000157ab9 */ /* 0x000fca0000000800 */
.L_x_16:
[----:B------:R-:W-:-:S13]  /*1320*/  LOP3.LUT P0, RZ, R4, 0xff, RZ, 0xc0, !PT ;  /* 0x000000ff04ff7812 */ /* 0x000fda000780c0ff */
[----:B------:R-:W-:Y:S05]  /*1330*/  @!P0 EXIT ;  /* 0x000000000000894d */ /* 0x000fea0003800000 */
[----:B------:R-:W-:Y:S01]  /*1340*/  ULDC UR4, c[0x0][0x28c] ;  /* 0x0000a30000047ab9 */ /* 0x000fe20000000800 */
[----:B------:R-:W-:Y:S02]  /*1350*/  ULOP3.LUT UR23, UR13, 0x1, URZ, 0xfc, !UPT ;  /* 0x000000010d177892 */ /* 0x000fe4000f8efc3f */
[----:B------:R-:W-:-:S04]  /*1360*/  UIADD3 UR4, UR4, 0x3f, URZ ;  /* 0x0000003f04047890 */ /* 0x000fc8000fffe03f */
[----:B------:R-:W-:-:S04]  /*1370*/  USHF.R.S32.HI UR5, URZ, 0x1f, UR4 ;  /* 0x0000001f3f057899 */ /* 0x000fc80008011404 */
[----:B------:R-:W-:-:S03]  /*1380*/  ULEA.HI UR5, UR5, UR4, URZ, 0x6 ;  /* 0x0000000405057291 */ /* 0x000fc6000f8f303f */
[----:B------:R-:W-:Y:S01]  /*1390*/  UMOV UR4, URZ ;  /* 0x0000003f00047c82 */ /* 0x000fe20008000000 */
[----:B------:R-:W-:-:S03]  /*13a0*/  USHF.R.S32.HI UR9, URZ, 0x6, UR5 ;  /* 0x000000063f097899 */ /* 0x000fc60008011405 */
[----:B------:R-:W-:-:S09]  /*13b0*/  UMOV UR5, URZ ;  /* 0x0000003f00057c82 */ /* 0x000fd20008000000 */
.L_x_300:
[----:B-1----:R-:W1:Y:S01]  /*13c0*/  S2R R0, SR_TID.X ;  /* 0x0000000000007919 */ /* 0x002e620000002100 */
[----:B--2---:R-:W2:Y:S01]  /*13d0*/  S2UR UR17, SR_CgaCtaId ;  /* 0x00000000001179c3 */ /* 0x004ea20000008800 */
[----:B------:R-:W-:Y:S01]  /*13e0*/  UMOV UR16, 0x400 ;  /* 0x0000040000107882 */ /* 0x000fe20000000000 */
[----:B------:R-:W-:Y:S01]  /*13f0*/  UMOV UR6, URZ ;  /* 0x0000003f00067c82 */ /* 0x000fe20008000000 */
[----:B------:R-:W-:Y:S01]  /*1400*/  STL [R1+0x74], RZ ;  /* 0x000074ff01007387 */ /* 0x000fe20000100800 */
[----:B------:R-:W-:Y:S01]  /*1410*/  UMOV UR7, URZ ;  /* 0x0000003f00077c82 */ /* 0x000fe20008000000 */
[----:B------:R-:W-:Y:S01]  /*1420*/  UMOV UR8, URZ ;  /* 0x0000003f00087c82 */ /* 0x000fe20008000000 */
[----:B------:R-:W-:Y:S01]  /*1430*/  CS2R R4, SRZ ;  /* 0x0000000000047805 */ /* 0x000fe2000001ff00 */
[----:B------:R-:W-:Y:S01]  /*1440*/  STL [R1+0x70], RZ ;  /* 0x000070ff01007387 */ /* 0x000fe20000100800 */
[----:B---3--:R-:W3:Y:S01]  /*1450*/  LDC R2, c[0x0][0x28c] ;  /* 0x0000a300ff027b82 */ /* 0x008ee20000000800 */
[----:B------:R-:W-:-:S02]  /*1460*/  CS2R R6, SRZ ;  /* 0x0000000000067805 */ /* 0x000fc4000001ff00 */
[----:B------:R-:W-:Y:S01]  /*1470*/  CS2R R8, SRZ ;  /* 0x0000000000087805 */ /* 0x000fe2000001ff00 */
[----:B------:R-:W-:Y:S01]  /*1480*/  STL [R1+0x6c], RZ ;  /* 0x00006cff01007387 */ /* 0x000fe20000100800 */
[----:B------:R-:W-:Y:S02]  /*1490*/  CS2R R10, SRZ ;  /* 0x00000000000a7805 */ /* 0x000fe4000001ff00 */
[----:B------:R-:W-:Y:S02]  /*14a0*/  CS2R R12, SRZ ;  /* 0x00000000000c7805 */ /* 0x000fe4000001ff00 */
[----:B------:R-:W-:Y:S01]  /*14b0*/  CS2R R14, SRZ ;  /* 0x00000000000e7805 */ /* 0x000fe2000001ff00 */
[----:B------:R-:W-:Y:S01]  /*14c0*/  STL [R1+0x68], RZ ;  /* 0x000068ff01007387 */ /* 0x000fe20000100800 */
[----:B------:R-:W-:Y:S02]  /*14d0*/  CS2R R16, SRZ ;  /* 0x0000000000107805 */ /* 0x000fe4000001ff00 */
[----:B0-----:R-:W-:-:S02]  /*14e0*/  CS2R R18, SRZ ;  /* 0x0000000000127805 */ /* 0x001fc4000001ff00 */
[----:B------:R-:W-:Y:S01]  /*14f0*/  CS2R R20, SRZ ;  /* 0x0000000000147805 */ /* 0x000fe2000001ff00 */
[----:B------:R-:W-:Y:S01]  /*1500*/  STL [R1+0x64], RZ ;  /* 0x000064ff01007387 */ /* 0x000fe20000100800 */
[----:B------:R-:W-:Y:S02]  /*1510*/  CS2R R22, SRZ ;  /* 0x0000000000167805 */ /* 0x000fe4000001ff00 */
[----:B------:R-:W-:Y:S02]  /*1520*/  CS2R R152, SRZ ;  /* 0x0000000000987805 */ /* 0x000fe4000001ff00 */
[----:B------:R-:W-:Y:S01]  /*1530*/  CS2R R154, SRZ ;  /* 0x00000000009a7805 */ /* 0x000fe2000001ff00 */
[----:B------:R-:W-:Y:S01]  /*1540*/  STL [R1+0x60], RZ ;  /* 0x000060ff01007387 */ /* 0x000fe20000100800 */
[----:B------:R-:W-:Y:S02]  /*1550*/  CS2R R156, SRZ ;  /* 0x00000000009c7805 */ /* 0x000fe4000001ff00 */
[----:B------:R-:W-:-:S02]  /*1560*/  CS2R R158, SRZ ;  /* 0x00000000009e7805 */ /* 0x000fc4000001ff00 */
[----:B------:R-:W-:Y:S01]  /*1570*/  CS2R R160, SRZ ;  /* 0x0000000000a07805 */ /* 0x000fe2000001ff00 */
[----:B------:R-:W-:Y:S01]  /*1580*/  STL [R1+0x5c], RZ ;  /* 0x00005cff01007387 */ /* 0x000fe20000100800 */
[----:B------:R-:W-:Y:S02]  /*1590*/  CS2R R162, SRZ ;  /* 0x0000000000a27805 */ /* 0x000fe4000001ff00 */
[----:B------:R-:W-:Y:S02]  /*15a0*/  CS2R R164, SRZ ;  /* 0x0000000000a47805 */ /* 0x000fe4000001ff00 */
[----:B------:R-:W-:Y:S02]  /*15b0*/  CS2R R166, SRZ ;  /* 0x0000000000a67805 */ /* 0x000fe4000001ff00 */
[----:B-1----:R-:W-:Y:S01]  /*15c0*/  LOP3.LUT R0, R0, 0x80, RZ, 0xc0, !PT ;  /* 0x0000008000007812 */ /* 0x002fe200078ec0ff */
[----:B------:R-:W-:Y:S01]  /*15d0*/  STL [R1+0x58], RZ ;  /* 0x000058ff01007387 */ /* 0x000fe20000100800 */
[----:B---3--:R-:W-:-:S02]  /*15e0*/  ISETP.GE.AND P0, PT, R2, 0x1, PT ;  /* 0x000000010200780c */ /* 0x008fc40003f06270 */
[----:B------:R-:W-:Y:S02]  /*15f0*/  CS2R R2, SRZ ;  /* 0x0000000000027805 */ /* 0x000fe4000001ff00 */
[----:B------:R-:W-:Y:S01]  /*1600*/  SHF.R.U32.HI R0, RZ, 0x7, R0 ;  /* 0x00000007ff007819 */ /* 0x000fe20000011600 */
[----:B------:R-:W-:Y:S01]  /*1610*/  STL [R1+0x54], RZ ;  /* 0x000054ff01007387 */ /* 0x000fe20000100800 */
[----:B------:R-:W-:Y:S02]  /*1620*/  CS2R R168, SRZ ;  /* 0x0000000000a87805 */ /* 0x000fe4000001ff00 */
[----:B------:R-:W-:Y:S02]  /*1630*/  CS2R R170, SRZ ;  /* 0x0000000000aa7805 */ /* 0x000fe4000001ff00 */
[----:B------:R-:W-:Y:S01]  /*1640*/  CS2R R172, SRZ ;  /* 0x0000000000ac7805 */ /* 0x000fe2000001ff00 */
[----:B------:R-:W-:Y:S01]  /*1650*/  STL [R1+0x50], RZ ;  /* 0x000050ff01007387 */ /* 0x000fe20000100800 */
[----:B------:R-:W-:-:S02]  /*1660*/  CS2R R174, SRZ ;  /* 0x0000000000ae7805 */ /* 0x000fc4000001ff00 */
[----:B------:R-:W-:Y:S02]  /*1670*/  CS2R R176, SRZ ;  /* 0x0000000000b07805 */ /* 0x000fe4000001ff00 */
[----:B------:R-:W-:Y:S01]  /*1680*/  CS2R R178, SRZ ;  /* 0x0000000000b27805 */ /* 0x000fe2000001ff00 */
[----:B------:R-:W0:Y:S01]  /*1690*/  SHFL.IDX PT, R0, R0, RZ, 0x1f ;  /* 0x00001fff00007589 */ /* 0x000e2200000e0000 */
[----:B------:R-:W-:Y:S02]  /*16a0*/  CS2R R180, SRZ ;  /* 0x0000000000b47805 */ /* 0x000fe4000001ff00 */
[----:B------:R-:W-:Y:S02]  /*16b0*/  CS2R R182, SRZ ;  /* 0x0000000000b67805 */ /* 0x000fe4000001ff00 */
[----:B------:R-:W-:Y:S01]  /*16c0*/  CS2R R184, SRZ ;  /* 0x0000000000b87805 */ /* 0x000fe2000001ff00 */
[----:B------:R1:W-:Y:S01]  /*16d0*/  STL [R1+0x4c], RZ ;  /* 0x00004cff01007387 */ /* 0x0003e20000100800 */
[----:B------:R-:W-:-:S02]  /*16e0*/  CS2R R186, SRZ ;  /* 0x0000000000ba7805 */ /* 0x000fc4000001ff00 */
[----:B------:R-:W-:Y:S02]  /*16f0*/  CS2R R188, SRZ ;  /* 0x0000000000bc7805 */ /* 0x000fe4000001ff00 */
[----:B------:R-:W-:Y:S01]  /*1700*/  CS2R R190, SRZ ;  /* 0x0000000000be7805 */ /* 0x000fe2000001ff00 */
[----:B------:R1:W-:Y:S01]  /*1710*/  STL [R1+0x48], RZ ;  /* 0x000048ff01007387 */ /* 0x0003e20000100800 */
        /* <DEDUP_REMOVED lines=14> */
[----:B------:R-:W-:Y:S02]  /*1800*/  CS2R R214, SRZ ;  /* 0x0000000000d67805 */ /* 0x000fe4000001ff00 */
[----:B0-----:R-:W-:Y:S01]  /*1810*/  R2UR UR11, R0 ;  /* 0x00000000000b72ca */ /* 0x001fe200000e0000 */
[----:B------:R1:W-:Y:S01]  /*1820*/  STL [R1+0x38], RZ ;  /* 0x000038ff01007387 */ /* 0x0003e20000100800 */
[----:B------:R-:W-:Y:S01]  /*1830*/  IMAD.MOV.U32 R0, RZ, RZ, RZ ;  /* 0x000000ffff007224 */ /* 0x000fe200078e00ff */
[----:B------:R-:W-:Y:S02]  /*1840*/  CS2R R216, SRZ ;  /* 0x0000000000d87805 */ /* 0x000fe4000001ff00 */
[----:B------:R-:W-:Y:S01]  /*1850*/  CS2R R218, SRZ ;  /* 0x0000000000da7805 */ /* 0x000fe2000001ff00 */
[----:B------:R1:W-:Y:S01]  /*1860*/  STL [R1+0x34], RZ ;  /* 0x000034ff01007387 */ /* 0x0003e20000100800 */
[----:B------:R-:W-:-:S02]  /*1870*/  CS2R R220, SRZ ;  /* 0x0000000000dc7805 */ /* 0x000fc4000001ff00 */
[----:B------:R-:W-:Y:S02]  /*1880*/  CS2R R222, SRZ ;  /* 0x0000000000de7805 */ /* 0x000fe4000001ff00 */
[----:B------:R-:W-:Y:S01]  /*1890*/  CS2R R224, SRZ ;  /* 0x0000000000e07805 */ /* 0x000fe2000001ff00 */
[----:B------:R1:W-:Y:S01]  /*18a0*/  STL [R1+0x30], RZ ;  /* 0x000030ff01007387 */ /* 0x0003e20000100800 */
[----:B------:R-:W-:Y:S01]  /*18b0*/  IMAD.MOV.U32 R226, RZ, RZ, RZ ;  /* 0x000000ffffe27224 */ /* 0x000fe200078e00ff */
[----:B------:R-:W-:Y:S01]  /*18c0*/  CS2R R88, SRZ ;  /* 0x0000000000587805 */ /* 0x000fe2000001ff00 */
[----:B------:R-:W-:Y:S01]  /*18d0*/  IMAD.U32 R227, RZ, RZ, UR4 ;  /* 0x00000004ffe37e24 */ /* 0x000fe2000f8e00ff */
[----:B------:R1:W-:Y:S01]  /*18e0*/  STL [R1+0x2c], RZ ;  /* 0x00002cff01007387 */ /* 0x0003e20000100800 */
[----:B------:R-:W-:Y:S01]  /*18f0*/  ULEA.HI UR10, UR11, UR11, URZ, 0x1 ;  /* 0x0000000b0b0a7291 */ /* 0x000fe2000f8f083f */
[----:B------:R-:W-:Y:S02]  /*1900*/  CS2R R90, SRZ ;  /* 0x00000000005a7805 */ /* 0x000fe4000001ff00 */
[----:B------:R-:W-:Y:S01]  /*1910*/  CS2R R92, SRZ ;  /* 0x00000000005c7805 */ /* 0x000fe2000001ff00 */
[----:B------:R1:W-:Y:S01]  /*1920*/  STL [R1+0x28], RZ ;  /* 0x000028ff01007387 */ /* 0x0003e20000100800 */
[----:B------:R-:W-:Y:S01]  /*1930*/  ULOP3.LUT UR12, UR10, 0xffffe, URZ, 0xc0, !UPT ;  /* 0x000ffffe0a0c7892 */ /* 0x000fe2000f8ec03f */
[----:B------:R-:W-:Y:S01]  /*1940*/  CS2R R94, SRZ ;  /* 0x00000000005e7805 */ /* 0x000fe2000001ff00 */
[----:B--2---:R-:W-:Y:S01]  /*1950*/  ULEA UR10, UR17, UR16, 0x18 ;  /* 0x00000010110a7291 */ /* 0x004fe2000f8ec03f */
[----:B------:R1:W-:Y:S01]  /*1960*/  STL [R1+0x24], RZ ;  /* 0x000024ff01007387 */ /* 0x0003e20000100800 */
[----:B------:R-:W-:Y:S01]  /*1970*/  UIADD3 UR12, UR11, -UR12, URZ ;  /* 0x8000000c0b0c7290 */ /* 0x000fe2000fffe03f */
[----:B------:R-:W-:-:S02]  /*1980*/  CS2R R96, SRZ ;  /* 0x0000000000607805 */ /* 0x000fc4000001ff00 */
[----:B------:R-:W-:Y:S01]  /*1990*/  CS2R R98, SRZ ;  /* 0x0000000000627805 */ /* 0x000fe2000001ff00 */
[----:B------:R1:W-:Y:S01]  /*19a0*/  STL [R1+0x20], RZ ;  /* 0x000020ff01007387 */ /* 0x0003e20000100800 */
[----:B------:R-:W-:Y:S01]  /*19b0*/  ULEA UR12, UR12, UR10, 0xc ;  /* 0x0000000a0c0c7291 */ /* 0x000fe2000f8e603f */
[----:B------:R-:W-:Y:S02]  /*19c0*/  CS2R R100, SRZ ;  /* 0x0000000000647805 */ /* 0x000fe4000001ff00 */
[----:B------:R-:W-:Y:S01]  /*19d0*/  CS2R R102, SRZ ;  /* 0x0000000000667805 */ /* 0x000fe2000001ff00 */
[----:B------:R1:W-:Y:S01]  /*19e0*/  STL [R1+0x1c], RZ ;  /* 0x00001cff01007387 */ /* 0x0003e20000100800 */
[----:B------:R-:W-:Y:S01]  /*19f0*/  UIADD3 UR12, UR12, 0x180, URZ ;  /* 0x000001800c0c7890 */ /* 0x000fe2000fffe03f */
[----:B------:R-:W-:Y:S02]  /*1a00*/  CS2R R104, SRZ ;  /* 0x0000000000687805 */ /* 0x000fe4000001ff00 */
[----:B------:R-:W-:Y:S01]  /*1a10*/  CS2R R106, SRZ ;  /* 0x00000000006a7805 */ /* 0x000fe2000001ff00 */
[----:B------:R1:W-:Y:S01]  /*1a20*/  STL [R1+0x18], RZ ;  /* 0x000018ff01007387 */ /* 0x0003e20000100800 */
[----:B------:R-:W-:Y:S01]  /*1a30*/  USHF.R.U32.HI UR11, URZ, 0x4, UR12 ;  /* 0x000000043f0b7899 */ /* 0x000fe2000801160c */
[----:B------:R-:W-:-:S02]  /*1a40*/  CS2R R108, SRZ ;  /* 0x00000000006c7805 */ /* 0x000fc4000001ff00 */
[----:B------:R-:W-:Y:S01]  /*1a50*/  CS2R R110, SRZ ;  /* 0x00000000006e7805 */ /* 0x000fe2000001ff00 */
[----:B------:R1:W-:Y:S01]  /*1a60*/  STL [R1+0x14], RZ ;  /* 0x000014ff01007387 */ /* 0x0003e20000100800 */
[----:B------:R-:W-:Y:S01]  /*1a70*/  ULOP3.LUT UR11, UR11, 0x3fff, URZ, 0xc0, !UPT ;  /* 0x00003fff0b0b7892 */ /* 0x000fe2000f8ec03f */
[----:B------:R-:W-:Y:S01]  /*1a80*/  CS2R R112, SRZ ;  /* 0x0000000000707805 */ /* 0x000fe2000001ff00 */
[----:B------:R-:W-:Y:S01]  /*1a90*/  UMOV UR12, UR5 ;  /* 0x00000005000c7c82 */ /* 0x000fe20008000000 */
        /* <DEDUP_REMOVED lines=16> */
[----:B------:R1:W-:Y:S01]  /*1ba0*/  STL [R1], RZ ;  /* 0x000000ff01007387 */ /* 0x0003e20000100800 */
[----:B------:R-:W-:Y:S02]  /*1bb0*/  CS2R R138, SRZ ;  /* 0x00000000008a7805 */ /* 0x000fe4000001ff00 */
[----:B------:R-:W-:Y:S02]  /*1bc0*/  CS2R R140, SRZ ;  /* 0x00000000008c7805 */ /* 0x000fe4000001ff00 */
[----:B------:R-:W-:Y:S02]  /*1bd0*/  CS2R R142, SRZ ;  /* 0x00000000008e7805 */ /* 0x000fe4000001ff00 */
[----:B------:R-:W-:-:S02]  /*1be0*/  CS2R R144, SRZ ;  /* 0x0000000000907805 */ /* 0x000fc4000001ff00 */
[----:B------:R-:W-:Y:S02]  /*1bf0*/  CS2R R146, SRZ ;  /* 0x0000000000927805 */ /* 0x000fe4000001ff00 */
[----:B------:R-:W-:Y:S02]  /*1c00*/  CS2R R148, SRZ ;  /* 0x0000000000947805 */ /* 0x000fe4000001ff00 */
[----:B------:R-:W-:Y:S02]  /*1c10*/  CS2R R150, SRZ ;  /* 0x0000000000967805 */ /* 0x000fe4000001ff00 */
[----:B------:R-:W-:Y:S02]  /*1c20*/  CS2R R24, SRZ ;  /* 0x0000000000187805 */ /* 0x000fe4000001ff00 */
[----:B----4-:R-:W-:Y:S02]  /*1c30*/  CS2R R26, SRZ ;  /* 0x00000000001a7805 */ /* 0x010fe4000001ff00 */
[----:B------:R-:W-:-:S02]  /*1c40*/  CS2R R28, SRZ ;  /* 0x00000000001c7805 */ /* 0x000fc4000001ff00 */
[----:B------:R-:W-:Y:S02]  /*1c50*/  CS2R R30, SRZ ;  /* 0x00000000001e7805 */ /* 0x000fe4000001ff00 */
[----:B------:R-:W-:Y:S02]  /*1c60*/  CS2R R32, SRZ ;  /* 0x0000000000207805 */ /* 0x000fe4000001ff00 */
        /* <DEDUP_REMOVED lines=26> */
[----:B------:R-:W-:Y:S01]  /*1e10*/  CS2R R86, SRZ ;  /* 0x0000000000567805 */ /* 0x000fe2000001ff00 */
[----:B-1----:R-:W-:Y:S06]  /*1e20*/  @!P0 BRA `(.L_x_18) ;  /* 0x0000001000888947 */ /* 0x002fec0003800000 */
[----:B------:R-:W-:-:S06]  /*1e30*/  UISETP.NE.AND UP0, UPT, UR23, 0x3, UPT ;  /* 0x000000031700788c */ /* 0x000fcc000bf05270 */
[----:B------:R-:W-:-:S13]  /*1e40*/  PLOP3.LUT P1, PT, PT, PT, UP0, 0x80, 0x0 ;  /* 0x000000000000781c */ /* 0x000fda0003f2f008 */
[----:B------:R-:W-:Y:S05]  /*1e50*/  @!P1 BRA `(.L_x_19) ;  /* 0x0000000000049947 */ /* 0x000fea0003800000 */
[----:B------:R-:W-:Y:S01]  /*1e60*/  BPT.TRAP 0x1 ;  /* 0x000000040000795c */ /* 0x000fe20000300000 */
.L_x_19:
[----:B------:R-:W-:Y:S01]  /*1e70*/  ULEA UR6, UR5, UR10, 0x3 ;  /* 0x0000000a05067291 */ /* 0x000fe2000f8e183f */
[----:B------:R-:W-:-:S05]  /*1e80*/  IMAD.U32 R0, RZ, RZ, UR4 ;  /* 0x00000004ff007e24 */ /* 0x000fca000f8e00ff */
[----:B------:R-:W-:-:S04]  /*1e90*/  SHF.L.U32 R0, R0, 0x1f, RZ ;  /* 0x0000001f00007819 */ /* 0x000fc800000006ff */
[----:B------:R0:W1:Y:S01]  /*1ea0*/  SYNCS.PHASECHK.TRANS64.TRYWAIT P0, [UR6], R0 ;  /* 0x00000000ff0075a7 */ /* 0x0000620008000146 */
[----:B------:R-:W-:Y:S05]  /*1eb0*/  @!P1 BRA `(.L_x_20) ;  /* 0x0000000000049947 */ /* 0x000fea0003800000 */
[----:B------:R-:W-:Y:S01]  /*1ec0*/  BPT.TRAP 0x1 ;  /* 0x000000040000795c */ /* 0x000fe20000300000 */
.L_x_20:
[----:B-1----:R-:W-:Y:S05]  /*1ed0*/  @P0 BRA `(.L_x_21) ;  /* 0x0000000000080947 */ /* 0x002fea0003800000 */
[----:B------:R-:W1:Y:S02]  /*1ee0*/  SYNCS.PHASECHK.TRANS64.TRYWAIT P0, [UR6], R0 ;  /* 0x00000000ff0075a7 */ /* 0x000e640008000146 */
[----:B-1----:R-:W-:Y:S05]  /*1ef0*/  @!P0 BRA `(.L_x_22) ;  /* 0x000000e800ac8947 */ /* 0x002fea0003800000 */
.L_x_21:
[----:B------:R-:W-:Y:S01]  /*1f00*/  UIADD3 UR6, UR10, 0x24180, URZ ;  /* 0x000241800a067890 */ /* 0x000fe2000fffe03f */
[----:B------:R-:W-:Y:S01]  /*1f10*/  WARPGROUP.ARRIVE ;  /* 0x00000000000079c5 */ /* 0x000fe20000000000 */
[----:B------:R-:W-:Y:S01]  /*1f20*/  ULOP3.LUT UR7, UR11, 0x10000, URZ, 0xfc, !UPT ;  /* 0x000100000b077892 */ /* 0x000fe2000f8efc3f */
[----:B------:R2:W-:Y:S01]  /*1f30*/  STL [R1+0x74], RZ ;  /* 0x000074ff01007387 */ /* 0x0005e20000100800 */
[----:B------:R-:W-:Y:S01]  /*1f40*/  USHF.R.U32.HI UR6, URZ, 0x4, UR6 ;  /* 0x000000043f067899 */ /* 0x000fe20008011606 */
[----:B01----:R-:W-:Y:S01]  /*1f50*/  IMAD.MOV.U32 R0, RZ, RZ, RZ ;  /* 0x000000ffff007224 */ /* 0x003fe200078e00ff */
[----:B------:R-:W-:Y:S01]  /*1f60*/  ULEA UR7, UR5, UR7, 0xa ;  /* 0x0000000705077291 */ /* 0x000fe2000f8e503f */
[----:B------:R2:W-:Y:S01]  /*1f70*/  STL [R1+0x70], RZ ;  /* 0x000070ff01007387 */ /* 0x0005e20000100800 */
[----:B------:R-:W-:Y:S01]  /*1f80*/  ULOP3.LUT UR6, UR6, 0x3fff, URZ, 0xc0, !UPT ;  /* 0x00003fff06067892 */ /* 0x000fe2000f8ec03f */
[----:B------:R-:W-:Y:S01]  /*1f90*/  CS2R R2, SRZ ;  /* 0x0000000000027805 */ /* 0x000fe2000001ff00 */
[----:B------:R-:W-:Y:S01]  /*1fa0*/  UMOV UR17, 0x80000020 ;  /* 0x8000002000117882 */ /* 0x000fe20000000000 */
[----:B------:R-:W-:Y:S01]  /*1fb0*/  UMOV UR19, 0x80000020 ;  /* 0x8000002000137882 */ /* 0x000fe20000000000 */
[----:B------:R-:W-:Y:S01]  /*1fc0*/  ULOP3.LUT UR6, UR6, 0x10000, URZ, 0xfc, !UPT ;  /* 0x0001000006067892 */ /* 0x000fe2000f8efc3f */
[----:B------:R2:W-:Y:S01]  /*1fd0*/  STL [R1+0x6c], RZ ;  /* 0x00006cff01007387 */ /* 0x0005e20000100800 */
[----:B------:R-:W-:Y:S01]  /*1fe0*/  UMOV UR16, UR7 ;  /* 0x0000000700107c82 */ /* 0x000fe20008000000 */
[----:B------:R-:W-:Y:S01]  /*1ff0*/  CS2R R4, SRZ ;  /* 0x0000000000047805 */ /* 0x000fe2000001ff00 */
[----:B------:R-:W-:Y:S01]  /*2000*/  ULEA UR8, UR5, UR6, 0x9 ;  /* 0x0000000605087291 */ /* 0x000fe2000f8e483f */
[----:B------:R2:W-:Y:S01]  /*2010*/  STL [R1+0x68], RZ ;  /* 0x000068ff01007387 */ /* 0x0005e20000100800 */
[----:B------:R-:W-:Y:S01]  /*2020*/  CS2R R6, SRZ ;  /* 0x0000000000067805 */ /* 0x000fe2000001ff00 */
[----:B------:R-:W-:Y:S01]  /*2030*/  UMOV UR6, 0x2 ;  /* 0x0000000200067882 */ /* 0x000fe20000000000 */
[----:B------:R-:W-:Y:S01]  /*2040*/  CS2R R8, SRZ ;  /* 0x0000000000087805 */ /* 0x000fe2000001ff00 */
[----:B------:R2:W-:Y:S01]  /*2050*/  STL [R1+0x64], RZ ;  /* 0x000064ff01007387 */ /* 0x0005e20000100800 */
[----:B------:R-:W-:Y:S01]  /*2060*/  CS2R R10, SRZ ;  /* 0x00000000000a7805 */ /* 0x000fe2000001ff00 */
[----:B------:R-:W-:Y:S01]  /*2070*/  UMOV UR18, UR8 ;  /* 0x0000000800127c82 */ /* 0x000fe20008000000 */
[----:B------:R-:W-:Y:S01]  /*2080*/  CS2R R12, SRZ ;  /* 0x00000000000c7805 */ /* 0x000fe2000001ff00 */
[----:B------:R-:W-:Y:S01]  /*2090*/  QGMMA.64x128x32.F32.E4M3.E4M3 R88, gdesc[UR16], RZ, !UPT ;  /* 0x01e00000105879f3 */ /* 0x000fe2000c7008ff */
[----:B------:R-:W-:Y:S01]  /*20a0*/  UIADD3 UR16, UR7, 0x200, URZ ;  /* 0x0000020007107890 */ /* 0x000fe2000fffe03f */
[----:B------:R2:W-:Y:S01]  /*20b0*/  STL [R1+0x60], RZ ;  /* 0x000060ff01007387 */ /* 0x0005e20000100800 */
[----:B------:R-:W-:Y:S01]  /*20c0*/  UMOV UR17, 0x80000020 ;  /* 0x8000002000117882 */ /* 0x000fe20000000000 */
[----:B------:R-:W-:-:S02]  /*20d0*/  CS2R R14, SRZ ;  /* 0x00000000000e7805 */ /* 0x000fc4000001ff00 */
[----:B------:R-:W-:Y:S01]  /*20e0*/  CS2R R16, SRZ ;  /* 0x0000000000107805 */ /* 0x000fe2000001ff00 */
[----:B------:R2:W-:Y:S01]  /*20f0*/  STL [R1+0x5c], RZ ;  /* 0x00005cff01007387 */ /* 0x0005e20000100800 */
[----:B------:R-:W-:Y:S02]  /*2100*/  CS2R R18, SRZ ;  /* 0x0000000000127805 */ /* 0x000fe4000001ff00 */
[----:B------:R-:W-:Y:S02]  /*2110*/  CS2R R20, SRZ ;  /* 0x0000000000147805 */ /* 0x000fe4000001ff00 */
[----:B------:R-:W-:Y:S01]  /*2120*/  CS2R R22, SRZ ;  /* 0x0000000000167805 */ /* 0x000fe2000001ff00 */
[----:B------:R2:W-:Y:S01]  /*2130*/  STL [R1+0x58], RZ ;  /* 0x000058ff01007387 */ /* 0x0005e20000100800 */
[----:B------:R-:W-:Y:S01]  /*2140*/  CS2R R152, SRZ ;  /* 0x0000000000987805 */ /* 0x000fe2000001ff00 */
[----:B------:R-:W-:Y:S01]  /*2150*/  QGMMA.64x128x32.F32.E4M3.E4M3 R24, gdesc[UR16], RZ, !UPT ;  /* 0x01e00000101879f3 */ /* 0x000fe2000c7008ff */
[----:B------:R-:W-:Y:S01]  /*2160*/  UIADD3 UR16, UR7, 0x2, URZ ;  /* 0x0000000207107890 */ /* 0x000fe2000fffe03f */
[----:B------:R2:W-:Y:S01]  /*2170*/  STL [R1+0x54], RZ ;  /* 0x000054ff01007387 */ /* 0x0005e20000100800 */
[----:B------:R-:W-:Y:S01]  /*2180*/  UIADD3 UR18, UR8, 0x2, URZ ;  /* 0x0000000208127890 */ /* 0x000fe2000fffe03f */
[----:B------:R-:W-:Y:S01]  /*2190*/  CS2R R154, SRZ ;  /* 0x00000000009a7805 */ /* 0x000fe2000001ff00 */
[----:B------:R-:W-:Y:S01]  /*21a0*/  UMOV UR17, 0x80000020 ;  /* 0x8000002000117882 */ /* 0x000fe20000000000 */
        /* <DEDUP_REMOVED lines=9> */
[----:B------:R-:W-:Y:S02]  /*2240*/  CS2R R166, SRZ ;  /* 0x0000000000a67805 */ /* 0x000fe4000001ff00 */
        /* <DEDUP_REMOVED lines=39> */
[----:B------:R-:W-:-:S03]  /*24c0*/  IMAD.MOV.U32 R226, RZ, RZ, RZ ;  /* 0x000000ffffe27224 */ /* 0x000fc600078e00ff */
[----:B------:R2:W-:Y:S04]  /*24d0*/  STL [R1+0x1c], RZ ;  /* 0x00001cff01007387 */ /* 0x0005e80000100800 */
[----:B------:R2:W-:Y:S04]  /*24e0*/  STL [R1+0x18], RZ ;  /* 0x000018ff01007387 */ /* 0x0005e80000100800 */
[----:B------:R2:W-:Y:S04]  /*24f0*/  STL [R1+0x14], RZ ;  /* 0x000014ff01007387 */ /* 0x0005e80000100800 */
[----:B------:R2:W-:Y:S04]  /*2500*/  STL [R1+0x10], RZ ;  /* 0x000010ff01007387 */ /* 0x0005e80000100800 */
[----:B------:R2:W-:Y:S04]  /*2510*/  STL [R1+0xc], RZ ;  /* 0x00000cff01007387 */ /* 0x0005e80000100800 */
[----:B------:R2:W-:Y:S04]  /*2520*/  STL [R1+0x8], RZ ;  /* 0x000008ff01007387 */ /* 0x0005e80000100800 */
[----:B------:R2:W-:Y:S04]  /*2530*/  STL [R1+0x4], RZ ;  /* 0x000004ff01007387 */ /* 0x0005e80000100800 */
[----:B------:R2:W-:Y:S01]  /*2540*/  STL [R1], RZ ;  /* 0x000000ff01007387 */ /* 0x0005e20000100800 */
[----:B------:R-:W-:Y:S01]  /*2550*/  QGMMA.64x128x32.F32.E4M3.E4M3 R88, gdesc[UR16], R88 ;  /* 0x01e00000105879f3 */ /* 0x000fe20008700858 */
[----:B------:R-:W-:Y:S01]  /*2560*/  UIADD3 UR16, UR7, 0x202, URZ ;  /* 0x0000020207107890 */ /* 0x000fe2000fffe03f */
[----:B------:R-:W-:-:S02]  /*2570*/  UMOV UR17, 0x80000020 ;  /* 0x8000002000117882 */ /* 0x000fc40000000000 */
[----:B------:R-:W-:Y:S02]  /*2580*/  ULDC UR7, c[0x0][0x50c] ;  /* 0x0001430000077ab9 */ /* 0x000fe40000000800 */
[----:B------:R-:W-:-:S04]  /*2590*/  UISETP.NE.AND UP0, UPT, UR7, 0x2, UPT ;  /* 0x000000020700788c */ /* 0x000fc8000bf05270 */
[----:B------:R-:W-:Y:S02]  /*25a0*/  USEL UR7, URZ, 0x1, UP0 ;  /* 0x000000013f077887 */ /* 0x000fe40008000000 */
[----:B------:R-:W-:Y:S04]  /*25b0*/  QGMMA.64x128x32.F32.E4M3.E4M3 R24, gdesc[UR16], R24, gsb0 ;  /* 0x01e00000101879f3 */ /* 0x000fe80008000818 */
[----:B------:R-:W-:-:S13]  /*25c0*/  ISETP.NE.AND P0, PT, RZ, UR7, PT ;  /* 0x00000007ff007c0c */ /* 0x000fda000bf05270 */
[----:B--2---:R-:W-:Y:S05]  /*25d0*/  @!P0 BRA `(.L_x_23) ;  /* 0x0000000800808947 */ /* 0x004fea0003800000 */
[----:B------:R-:W-:Y:S02]  /*25e0*/  WARPGROUP.DEPBAR.LE gsb0, 0x0 ;  /* 0x00008000000079c5 */ /* 0x000fe40000010000 */
[----:B------:R-:W-:-:S01]  /*25f0*/  FADD R227, RZ, R58 ;  /* 0x0000003affe37221 */ /* 0x000fc20000000000 */
[----:B------:R-:W-:Y:S01]  /*2600*/  FADD R226, RZ, R88 ;  /* 0x00000058ffe27221 */ /* 0x000fe20000000000 */
[----:B------:R-:W-:-:S01]  /*2610*/  FADD R225, RZ, R89 ;  /* 0x00000059ffe17221 */ /* 0x000fc20000000000 */
[----:B------:R-:W-:Y:S01]  /*2620*/  FADD R224, RZ, R90 ;  /* 0x0000005affe07221 */ /* 0x000fe20000000000 */
[----:B------:R-:W-:-:S01]  /*2630*/  FADD R223, RZ, R91 ;  /* 0x0000005bffdf7221 */ /* 0x000fc20000000000 */
[----:B------:R0:W-:Y:S01]  /*2640*/  STL [R1], R227 ;  /* 0x000000e301007387 */ /* 0x0001e20000100800 */
[----:B------:R-:W-:-:S01]  /*2650*/  FADD R222, RZ, R92 ;  /* 0x0000005cffde7221 */ /* 0x000fc20000000000 */
[----:B------:R-:W-:Y:S01]  /*2660*/  FADD R221, RZ, R93 ;  /* 0x0000005dffdd7221 */ /* 0x000fe20000000000 */
[----:B------:R-:W-:-:S01]  /*2670*/  FADD R220, RZ, R94 ;  /* 0x0000005effdc7221 */ /* 0x000fc20000000000 */
[----:B------:R-:W-:Y:S01]  /*2680*/  FADD R219, RZ, R95 ;  /* 0x0000005fffdb7221 */ /* 0x000fe20000000000 */
[----:B------:R-:W-:-:S01]  /*2690*/  FADD R218, RZ, R96 ;  /* 0x00000060ffda7221 */ /* 0x000fc20000000000 */
[----:B------:R-:W-:Y:S01]  /*26a0*/  FADD R217, RZ, R97 ;  /* 0x00000061ffd97221 */ /* 0x000fe20000000000 */
[----:B------:R-:W-:-:S01]  /*26b0*/  FADD R216, RZ, R98 ;  /* 0x00000062ffd87221 */ /* 0x000fc20000000000 */
[----:B------:R-:W-:Y:S01]  /*26c0*/  FADD R215, RZ, R99 ;  /* 0x00000063ffd77221 */ /* 0x000fe20000000000 */
[----:B------:R-:W-:-:S01]  /*26d0*/  FADD R214, RZ, R100 ;  /* 0x00000064ffd67221 */ /* 0x000fc20000000000 */
[----:B0-----:R-:W-:Y:S01]  /*26e0*/  FADD R227, RZ, R59 ;  /* 0x0000003bffe37221 */ /* 0x001fe20000000000 */
[----:B------:R-:W-:-:S01]  /*26f0*/  FADD R213, RZ, R101 ;  /* 0x00000065ffd57221 */ /* 0x000fc20000000000 */
[----:B------:R-:W-:Y:S01]  /*2700*/  FADD R212, RZ, R102 ;  /* 0x00000066ffd47221 */ /* 0x000fe20000000000 */
[----:B------:R-:W-:-:S01]  /*2710*/  FADD R211, RZ, R103 ;  /* 0x00000067ffd37221 */ /* 0x000fc20000000000 */
[----:B------:R-:W-:Y:S01]  /*2720*/  FADD R210, RZ, R104 ;  /* 0x00000068ffd27221 */ /* 0x000fe20000000000 */
[----:B------:R0:W-:Y:S01]  /*2730*/  STL [R1+0x4], R227 ;  /* 0x000004e301007387 */ /* 0x0001e20000100800 */
        /* <DEDUP_REMOVED lines=93> */
[----:B------:R-:W-:Y:S01]  /*2d10*/  UMOV UR6, URZ ;  /* 0x0000003f00067c82 */ /* 0x000fe20008000000 */
[----:B0-----:R-:W-:-:S05]  /*2d20*/  FADD R227, RZ, R66 ;  /* 0x00000042ffe37221 */ /* 0x001fca0000000000 */
[----:B------:R0:W-:Y:S02]  /*2d30*/  STL [R1+0x20], R227 ;  /* 0x000020e301007387 */ /* 0x0001e40000100800 */
        /* <DEDUP_REMOVED lines=42> */
.L_x_23:
[----:B------:R-:W-:-:S04]  /*2fe0*/  UIADD3 UR12, UR5, 0x1, URZ ;  /* 0x00000001050c7890 */ /* 0x000fc8000fffe03f */
[----:B------:R-:W-:-:S04]  /*2ff0*/  UISETP.NE.AND UP0, UPT, UR12, 0x9, UPT ;  /* 0x000000090c00788c */ /* 0x000fc8000bf05270 */
[----:B------:R-:W-:Y:S02]  /*3000*/  USEL UR8, URZ, 0x1, UP0 ;  /* 0x000000013f087887 */ /* 0x000fe40008000000 */
[----:B------:R-:W-:Y:S02]  /*3010*/  USEL UR12, UR12, URZ, UP0 ;  /* 0x0000003f0c0c7287 */ /* 0x000fe40008000000 */
[----:B------:R-:W-:-:S06]  /*3020*/  ULOP3.LUT UR8, UR4, UR8, URZ, 0x3c, !UPT ;  /* 0x0000000804087292 */ /* 0x000fcc000f8e3c3f */
[----:B0-----:R-:W-:Y:S01]  /*3030*/  IMAD.U32 R227, RZ, RZ, UR8 ;  /* 0x00000008ffe37e24 */ /* 0x001fe2000f8e00ff */
[----:B------:R-:W-:-:S06]  /*3040*/  UMOV UR8, 0x1 ;  /* 0x0000000100087882 */ /* 0x000fcc0000000000 */
.L_x_18:
[----:B------:R-:W-:-:S04]  /*3050*/  UISETP.LT.AND UP0, UPT, UR9, 0x1, UPT ;  /* 0x000000010900788c */ /* 0x000fc8000bf01270 */
[----:B------:R-:W-:-:S04]  /*3060*/  USEL UR16, UR9, 0x1, UP0 ;  /* 0x0000000109107887 */ /* 0x000fc80008000000 */
[----:B------:R-:W-:-:S04]  /*3070*/  UIADD3 UR16, UR9, -UR16, URZ ;  /* 0x8000001009107290 */ /* 0x000fc8000fffe03f */
[----:B------:R-:W-:-:S06]  /*3080*/  UISETP.GE.AND UP0, UPT, UR16, 0x1, UPT ;  /* 0x000000011000788c */ /* 0x000fcc000bf06270 */
[----:B------:R-:W-:-:S13]  /*3090*/  PLOP3.LUT P0, PT, PT, PT, UP0, 0x80, 0x0 ;  /* 0x000000000000781c */ /* 0x000fda0003f0f008 */
[----:B------:R-:W-:Y:S05]  /*30a0*/  @!P0 BRA `(.L_x_24) ;  /* 0x0000001000c48947 */ /* 0x000fea0003800000 */
[----:B------:R-:W-:Y:S01]  /*30b0*/  IMAD.U32 R228, RZ, RZ, UR16 ;  /* 0x00000010ffe47e24 */ /* 0x000fe2000f8e00ff */
[----:B------:R-:W-:Y:S01]  /*30c0*/  UMOV UR24, UR5 ;  /* 0x0000000500187c82 */ /* 0x000fe20008000000 */
[----:B------:R-:W-:-:S05]  /*30d0*/  ULDC UR25, c[0x0][0x50c] ;  /* 0x0001430000197ab9 */ /* 0x000fca0000000800 */
.L_x_32:
[----:B------:R-:W-:-:S06]  /*30e0*/  UISETP.NE.AND UP0, UPT, UR23, 0x3, UPT ;  /* 0x000000031700788c */ /* 0x000fcc000bf05270 */
[----:B------:R-:W-:-:S13]  /*30f0*/  PLOP3.LUT P1, PT, PT, PT, UP0, 0x80, 0x0 ;  /* 0x000000000000781c */ /* 0x000fda0003f2f008 */
[----:B-1---5:R-:W-:Y:S05]  /*3100*/  @!P1 BRA `(.L_x_25) ;  /* 0x0000000000049947 */ /* 0x022fea0003800000 */
[----:B------:R-:W-:Y:S01]  /*3110*/  BPT.TRAP 0x1 ;  /* 0x000000040000795c */ /* 0x000fe20000300000 */
.L_x_25:
[----:B------:R-:W0:Y:S01]  /*3120*/  S2UR UR16, SR_CgaCtaId ;  /* 0x00000000001079c3 */ /* 0x000e220000008800 */
[----:B------:R-:W-:Y:S01]  /*3130*/  UMOV UR10, 0x400 ;  /* 0x00000400000a7882 */ /* 0x000fe20000000000 */
[----:B------:R-:W-:Y:S01]  /*3140*/  SHF.L.U32 R229, R227, 0x1f, RZ ;  /* 0x0000001fe3e57819 */ /* 0x000fe200000006ff */
[----:B0-----:R-:W-:-:S04]  /*3150*/  ULEA UR10, UR16, UR10, 0x18 ;  /* 0x0000000a100a7291 */ /* 0x001fc8000f8ec03f */
[----:B------:R-:W-:-:S09]  /*3160*/  ULEA UR16, UR12, UR10, 0x3 ;  /* 0x0000000a0c107291 */ /* 0x000fd2000f8e183f */
[----:B------:R0:W1:Y:S01]  /*3170*/  SYNCS.PHASECHK.TRANS64.TRYWAIT P0, [UR16], R229 ;  /* 0x000000e5ff0075a7 */ /* 0x0000620008000150 */
[----:B------:R-:W-:Y:S05]  /*3180*/  @!P1 BRA `(.L_x_26) ;  /* 0x0000000000049947 */ /* 0x000fea0003800000 */
[----:B------:R-:W-:Y:S01]  /*3190*/  BPT.TRAP 0x1 ;  /* 0x000000040000795c */ /* 0x000fe20000300000 */
.L_x_26:
[----:B-1----:R-:W-:Y:S05]  /*31a0*/  @P0 BRA `(.L_x_27) ;  /* 0x0000000000080947 */ /* 0x002fea0003800000 */
[----:B------:R-:W1:Y:S02]  /*31b0*/  SYNCS.PHASECHK.TRANS64.TRYWAIT P0, [UR16], R229 ;  /* 0x000000e5ff0075a7 */ /* 0x000e640008000150 */
[----:B-1----:R-:W-:Y:S05]  /*31c0*/  @!P0 BRA `(.L_x_28) ;  /* 0x000000d800108947 */ /* 0x002fea0003800000 */
.L_x_27:
[----:B------:R-:W-:Y:S01]  /*31d0*/  UIADD3 UR16, UR10, 0x24180, URZ ;  /* 0x000241800a107890 */ /* 0x000fe2000fffe03f */
[----:B------:R-:W-:Y:S01]  /*31e0*/  WARPGROUP.ARRIVE ;  /* 0x00000000000079c5 */ /* 0x000fe20000000000 */
[----:B------:R-:W-:Y:S02]  /*31f0*/  UISETP.NE.AND UP0, UPT, UR7, URZ, UPT ;  /* 0x0000003f0700728c */ /* 0x000fe4000bf05270 */
[----:B------:R-:W-:Y:S02]  /*3200*/  USHF.R.U32.HI UR16, URZ, 0x4, UR16 ;  /* 0x000000043f107899 */ /* 0x000fe40008011610 */
[----:B------:R-:W-:Y:S02]  /*3210*/  USEL UR8, UR8, URZ, !UP0 ;  /* 0x0000003f08087287 */ /* 0x000fe4000c000000 */
[----:B------:R-:W-:Y:S02]  /*3220*/  ULOP3.LUT UR16, UR16, 0x3fff, URZ, 0xc0, !UPT ;  /* 0x00003fff10107892 */ /* 0x000fe4000f8ec03f */
[----:B------:R-:W-:-:S02]  /*3230*/  UISETP.NE.U32.AND UP0, UPT, UR8, URZ, UPT ;  /* 0x0000003f0800728c */ /* 0x000fc4000bf05070 */
[----:B------:R-:W-:Y:S02]  /*3240*/  ULOP3.LUT UR7, UR11, 0x10000, URZ, 0xfc, !UPT ;  /* 0x000100000b077892 */ /* 0x000fe4000f8efc3f */
[----:B------:R-:W-:Y:S02]  /*3250*/  ULOP3.LUT UR8, UR16, 0x10000, URZ, 0xfc, !UPT ;  /* 0x0001000010087892 */ /* 0x000fe4000f8efc3f */
[----:B------:R-:W-:Y:S02]  /*3260*/  ULEA UR7, UR12, UR7, 0xa ;  /* 0x000000070c077291 */ /* 0x000fe4000f8e503f */
[----:B------:R-:W-:Y:S01]  /*3270*/  ULEA UR8, UR12, UR8, 0x9 ;  /* 0x000000080c087291 */ /* 0x000fe2000f8e483f */
[----:B------:R-:W-:Y:S01]  /*3280*/  UMOV UR17, 0x80000020 ;  /* 0x8000002000117882 */ /* 0x000fe20000000000 */
[----:B------:R-:W-:Y:S01]  /*3290*/  UMOV UR19, 0x80000020 ;  /* 0x8000002000137882 */ /* 0x000fe20000000000 */
[----:B------:R-:W-:Y:S02]  /*32a0*/  UIADD3 UR6, UR6, 0x2, URZ ;  /* 0x0000000206067890 */ /* 0x000fe4000fffe03f */
[----:B------:R-:W-:-:S02]  /*32b0*/  UMOV UR16, UR7 ;  /* 0x0000000700107c82 */ /* 0x000fc40008000000 */
[----:B------:R-:W-:Y:S02]  /*32c0*/  UMOV UR18, UR8 ;  /* 0x0000000800127c82 */ /* 0x000fe40008000000 */
[----:B------:R-:W-:Y:S01]  /*32d0*/  QGMMA.64x128x32.F32.E4M3.E4M3 R88, gdesc[UR16], R88, UP0 ;  /* 0x01e00000105879f3 */ /* 0x000fe2000bf00858 */
[----:B------:R-:W-:Y:S01]  /*32e0*/  UIADD3 UR16, UR7, 0x200, URZ ;  /* 0x0000020007107890 */ /* 0x000fe2000fffe03f */
[----:B------:R-:W-:-:S10]  /*32f0*/  UMOV UR17, 0x80000020 ;  /* 0x8000002000117882 */ /* 0x000fd40000000000 */
[----:B------:R-:W-:Y:S01]  /*3300*/  QGMMA.64x128x32.F32.E4M3.E4M3 R24, gdesc[UR16], R24, UP0 ;  /* 0x01e00000101879f3 */ /* 0x000fe2000bf00818 */
[----:B------:R-:W-:Y:S02]  /*3310*/  UIADD3 UR16, UR7, 0x2, URZ ;  /* 0x0000000207107890 */ /* 0x000fe4000fffe03f */
[----:B------:R-:W-:Y:S01]  /*3320*/  UIADD3 UR18, UR8, 0x2, URZ ;  /* 0x0000000208127890 */ /* 0x000fe2000fffe03f */
[----:B------:R-:W-:Y:S01]  /*3330*/  UMOV UR17, 0x80000020 ;  /* 0x8000002000117882 */ /* 0x000fe20000000000 */
[----:B------:R-:W-:Y:S01]  /*3340*/  UMOV UR19, 0x80000020 ;  /* 0x8000002000137882 */ /* 0x000fe20000000000 */
[----:B------:R-:W-:-:S06]  /*3350*/  UISETP.NE.AND UP0, UPT, UR6, UR25, UPT ;  /* 0x000000190600728c */ /* 0x000fcc000bf05270 */
[----:B------:R-:W-:Y:S01]  /*3360*/  QGMMA.64x128x32.F32.E4M3.E4M3 R88, gdesc[UR16], R88 ;  /* 0x01e00000105879f3 */ /* 0x000fe20008700858 */
[----:B------:R-:W-:Y:S01]  /*3370*/  UIADD3 UR16, UR7, 0x202, URZ ;  /* 0x0000020207107890 */ /* 0x000fe2000fffe03f */
[----:B------:R-:W-:Y:S01]  /*3380*/  UMOV UR17, 0x80000020 ;  /* 0x8000002000117882 */ /* 0x000fe20000000000 */
[----:B------:R-:W-:-:S06]  /*3390*/  USEL UR7, URZ, 0x1, UP0 ;  /* 0x000000013f077887 */ /* 0x000fcc0008000000 */
[----:B------:R-:W-:-:S03]  /*33a0*/  ISETP.NE.AND P0, PT, RZ, UR7, PT ;  /* 0x00000007ff007c0c */ /* 0x000fc6000bf05270 */
[----:B------:R-:W-:Y:S03]  /*33b0*/  QGMMA.64x128x32.F32.E4M3.E4M3 R24, gdesc[UR16], R24, gsb0 ;  /* 0x01e00000101879f3 */ /* 0x000fe60008000818 */
[----:B------:R-:W-:-:S07]  /*33c0*/  WARPGROUP.DEPBAR.LE gsb0, 0x1 ;  /* 0x00008000000079c5 */ /* 0x000fce0000010100 */
[----:B------:R-:W-:Y:S05]  /*33d0*/  @!P0 BRA `(.L_x_29) ;  /* 0x0000000c00808947 */ /* 0x000fea0003800000 */
[----:B------:R-:W-:Y:S02]  /*33e0*/  WARPGROUP.DEPBAR.LE gsb0, 0x0 ;  /* 0x00008000000079c5 */ /* 0x000fe40000010000 */
[----:B------:R-:W-:-:S01]  /*33f0*/  FADD R226, R88, R226 ;  /* 0x000000e258e27221 */ /* 0x000fc20000000000 */
[----:B------:R-:W-:Y:S01]  /*3400*/  FADD R225, R89, R225 ;  /* 0x000000e159e17221 */ /* 0x000fe20000000000 */
[----:B------:R1:W-:Y:S01]  /*3410*/  STL [R1+0x90], R227 ;  /* 0x000090e301007387 */ /* 0x0003e20000100800 */
[----:B------:R-:W-:-:S01]  /*3420*/  FADD R224, R90, R224 ;  /* 0x000000e05ae07221 */ /* 0x000fc20000000000 */
[----:B------:R-:W-:Y:S01]  /*3430*/  FADD R223, R91, R223 ;  /* 0x000000df5bdf7221 */ /* 0x000fe20000000000 */
[----:B------:R-:W-:-:S01]  /*3440*/  FADD R222, R92, R222 ;  /* 0x000000de5cde7221 */ /* 0x000fc20000000000 */
[----:B------:R-:W-:Y:S01]  /*3450*/  FADD R221, R93, R221 ;  /* 0x000000dd5ddd7221 */ /* 0x000fe20000000000 */
[----:B-1----:R-:W2:Y:S04]  /*3460*/  LDL.LU R227, [R1+0x30] ;  /* 0x0000300001e37983 */ /* 0x002ea80000300800 */
[----:B------:R1:W-:Y:S01]  /*3470*/  STL [R1+0x94], R226 ;  /* 0x000094e201007387 */ /* 0x0003e20000100800 */
[----:B------:R-:W-:-:S01]  /*3480*/  FADD R220, R94, R220 ;  /* 0x000000dc5edc7221 */ /* 0x000fc20000000000 */
[----:B------:R-:W-:-:S02]  /*3490*/  FADD R219, R95, R219 ;  /* 0x000000db5fdb7221 */ /* 0x000fc40000000000 */
[----:B-1----:R-:W3:Y:S04]  /*34a0*/  LDL.LU R226, [R1+0x2c] ;  /* 0x00002c0001e27983 */ /* 0x002ee80000300800 */
[----:B------:R1:W-:Y:S01]  /*34b0*/  STL [R1+0x98], R225 ;  /* 0x000098e101007387 */ /* 0x0003e20000100800 */
[----:B------:R-:W-:-:S03]  /*34c0*/  FADD R218, R96, R218 ;  /* 0x000000da60da7221 */ /* 0x000fc60000000000 */
[----:B-1----:R-:W4:Y:S04]  /*34d0*/  LDL.LU R225, [R1+0x28] ;  /* 0x0000280001e17983 */ /* 0x002f280000300800 */
        /* <DEDUP_REMOVED lines=9> */
[----:B------:R1:W-:Y:S04]  /*3570*/  STL [R1+0xa8], R221 ;  /* 0x0000a8dd01007387 */ /* 0x0003e80000100800 */
        /* <DEDUP_REMOVED lines=12> */
[----:B-1----:R-:W4:Y:S01]  /*3640*/  LDL.LU R215, [R1] ;  /* 0x0000000001d77983 */ /* 0x002f220000300800 */
[----:B------:R-:W-:-:S01]  /*3650*/  FADD R214, R100, R214 ;  /* 0x000000d664d67221 */ /* 0x000fc20000000000 */
[----:B------:R-:W-:Y:S01]  /*3660*/  FADD R213, R101, R213 ;  /* 0x000000d565d57221 */ /* 0x000fe20000000000 */
[----:B------:R-:W-:-:S01]  /*3670*/  FADD R212, R102, R212 ;  /* 0x000000d466d47221 */ /* 0x000fc20000000000 */
[----:B------:R-:W-:Y:S01]  /*3680*/  FADD R211, R103, R211 ;  /* 0x000000d367d37221 */ /* 0x000fe20000000000 */
[----:B------:R-:W-:-:S01]  /*3690*/  FADD R210, R104, R210 ;  /* 0x000000d268d27221 */ /* 0x000fc20000000000 */
[----:B------:R-:W-:Y:S01]  /*36a0*/  STL [R1+0xc4], R214 ;  /* 0x0000c4d601007387 */ /* 0x000fe20000100800 */
        /* <DEDUP_REMOVED lines=11> */
[----:B------:R1:W-:Y:S01]  /*3760*/  STL [R1+0xd0], R211 ;  /* 0x0000d0d301007387 */ /* 0x0003e20000100800 */
[----:B------:R-:W-:-:S01]  /*3770*/  FADD R200, R114, R200 ;  /* 0x000000c872c87221 */ /* 0x000fc20000000000 */
[----:B------:R-:W-:Y:S01]  /*3780*/  FADD R199, R115, R199 ;  /* 0x000000c773c77221 */ /* 0x000fe20000000000 */
        /* <DEDUP_REMOVED lines=69> */
[----:B-----5:R-:W-:Y:S01]  /*3be0*/  FADD R0, R57, R0 ;  /* 0x0000000039007221 */ /* 0x020fe20000000000 */
[----:B--2---:R-:W-:-:S01]  /*3bf0*/  FADD R227, R70, R227 ;  /* 0x000000e346e37221 */ /* 0x004fc20000000000 */
[----:B---3--:R-:W-:Y:S01]  /*3c00*/  FADD R226, R69, R226 ;  /* 0x000000e245e27221 */ /* 0x008fe20000000000 */
[----:B----4-:R-:W-:-:S01]  /*3c10*/  FADD R225, R68, R225 ;  /* 0x000000e144e17221 */ /* 0x010fc20000000000 */
        /* <DEDUP_REMOVED lines=9> */
[----:B------:R-:W-:-:S05]  /*3cb0*/  FADD R215, R58, R215 ;  /* 0x000000d73ad77221 */ /* 0x000fca0000000000 */
[----:B------:R2:W-:Y:S04]  /*3cc0*/  STL [R1], R215 ;  /* 0x000000d701007387 */ /* 0x0005e80000100800 */
[----:B------:R3:W-:Y:S04]  /*3cd0*/  STL [R1+0x4], R216 ;  /* 0x000004d801007387 */ /* 0x0007e80000100800 */
        /* <DEDUP_REMOVED lines=8> */
[----:B-1----:R-:W4:Y:S04]  /*3d60*/  LDL.LU R211, [R1+0x34] ;  /* 0x0000340001d37983 */ /* 0x002f280000300800 */
[----:B------:R1:W-:Y:S04]  /*3d70*/  STL [R1+0x28], R225 ;  /* 0x000028e101007387 */ /* 0x0003e80000100800 */
[----:B------:R-:W4:Y:S04]  /*3d80*/  LDL.LU R212, [R1+0x38] ;  /* 0x0000380001d47983 */ /* 0x000f280000300800 */
[----:B------:R1:W-:Y:S04]  /*3d90*/  STL [R1+0x2c], R226 ;  /* 0x00002ce201007387 */ /* 0x0003e80000100800 */
[----:B------:R-:W4:Y:S04]  /*3da0*/  LDL.LU R213, [R1+0x3c] ;  /* 0x00003c0001d57983 */ /* 0x000f280000300800 */
[----:B------:R1:W-:Y:S04]  /*3db0*/  STL [R1+0x30], R227 ;  /* 0x000030e301007387 */ /* 0x0003e80000100800 */
[----:B------:R-:W4:Y:S04]  /*3dc0*/  LDL.LU R214, [R1+0x40] ;  /* 0x0000400001d67983 */ /* 0x000f280000300800 */
[----:B--2---:R-:W2:Y:S04]  /*3dd0*/  LDL.LU R215, [R1+0x44] ;  /* 0x0000440001d77983 */ /* 0x004ea80000300800 */
[----:B---3--:R-:W3:Y:S04]  /*3de0*/  LDL.LU R216, [R1+0x48] ;  /* 0x0000480001d87983 */ /* 0x008ee80000300800 */
[----:B----4-:R-:W4:Y:S04]  /*3df0*/  LDL.LU R217, [R1+0x4c] ;  /* 0x00004c0001d97983 */ /* 0x010f280000300800 */
[----:B0-----:R-:W4:Y:S04]  /*3e00*/  LDL.LU R218, [R1+0x50] ;  /* 0x0000500001da7983 */ /* 0x001f280000300800 */
[----:B------:R-:W4:Y:S04]  /*3e10*/  LDL.LU R219, [R1+0x54] ;  /* 0x0000540001db7983 */ /* 0x000f280000300800 */
[----:B------:R-:W4:Y:S04]  /*3e20*/  LDL.LU R220, [R1+0x58] ;  /* 0x0000580001dc7983 */ /* 0x000f280000300800 */
[----:B------:R-:W4:Y:S04]  /*3e30*/  LDL.LU R221, [R1+0x5c] ;  /* 0x00005c0001dd7983 */ /* 0x000f280000300800 */
[----:B------:R-:W4:Y:S04]  /*3e40*/  LDL.LU R222, [R1+0x60] ;  /* 0x0000600001de7983 */ /* 0x000f280000300800 */
[----:B------:R-:W4:Y:S04]  /*3e50*/  LDL.LU R223, [R1+0x64] ;  /* 0x0000640001df7983 */ /* 0x000f280000300800 */
[----:B------:R-:W4:Y:S04]  /*3e60*/  LDL.LU R224, [R1+0x68] ;  /* 0x0000680001e07983 */ /* 0x000f280000300800 */
[----:B-1----:R-:W4:Y:S04]  /*3e70*/  LDL.LU R225, [R1+0x6c] ;  /* 0x00006c0001e17983 */ /* 0x002f280000300800 */
[----:B------:R-:W4:Y:S04]  /*3e80*/  LDL.LU R226, [R1+0x70] ;  /* 0x0000700001e27983 */ /* 0x000f280000300800 */
[----:B------:R-:W4:Y:S01]  /*3e90*/  LDL.LU R227, [R1+0x74] ;  /* 0x0000740001e37983 */ /* 0x000f220000300800 */
[----:B------:R-:W-:-:S05]  /*3ea0*/  FADD R211, R71, R211 ;  /* 0x000000d347d37221 */ /* 0x000fca0000000000 */
[----:B------:R0:W-:Y:S01]  /*3eb0*/  STL [R1+0x34], R211 ;  /* 0x000034d301007387 */ /* 0x0001e20000100800 */
[----:B------:R-:W-:-:S03]  /*3ec0*/  FADD R212, R72, R212 ;  /* 0x000000d448d47221 */ /* 0x000fc60000000000 */
[----:B0-----:R1:W5:Y:S01]  /*3ed0*/  LDL.LU R211, [R1+0xd0] ;  /* 0x0000d00001d37983 */ /* 0x0013620000300800 */
[----:B------:R-:W-:-:S03]  /*3ee0*/  FADD R213, R73, R213 ;  /* 0x000000d549d57221 */ /* 0x000fc60000000000 */
[----:B------:R0:W-:Y:S01]  /*3ef0*/  STL [R1+0x38], R212 ;  /* 0x000038d401007387 */ /* 0x0001e20000100800 */
[----:B------:R-:W-:-:S01]  /*3f00*/  FADD R214, R74, R214 ;  /* 0x000000d64ad67221 */ /* 0x000fc20000000000 */
[----:B--2---:R-:W-:Y:S02]  /*3f10*/  FADD R215, R75, R215 ;  /* 0x000000d74bd77221 */ /* 0x004fe40000000000 */
[----:B0-----:R1:W5:Y:S01]  /*3f20*/  LDL.LU R212, [R1+0xcc] ;  /* 0x0000cc0001d47983 */ /* 0x0013620000300800 */
[----:B---3--:R-:W-:-:S03]  /*3f30*/  FADD R216, R76, R216 ;  /* 0x000000d84cd87221 */ /* 0x008fc60000000000 */
[----:B------:R0:W-:Y:S01]  /*3f40*/  STL [R1+0x3c], R213 ;  /* 0x00003cd501007387 */ /* 0x0001e20000100800 */
[----:B----4-:R-:W-:-:S03]  /*3f50*/  FADD R217, R77, R217 ;  /* 0x000000d94dd97221 */ /* 0x010fc60000000000 */
[----:B0-----:R1:W5:Y:S01]  /*3f60*/  LDL.LU R213, [R1+0xc8] ;  /* 0x0000c80001d57983 */ /* 0x0013620000300800 */
[----:B------:R-:W-:-:S03]  /*3f70*/  FADD R218, R78, R218 ;  /* 0x000000da4eda7221 */ /* 0x000fc60000000000 */
[----:B------:R0:W-:Y:S01]  /*3f80*/  STL [R1+0x40], R214 ;  /* 0x000040d601007387 */ /* 0x0001e20000100800 */
[----:B------:R-:W-:-:S01]  /*3f90*/  FADD R219, R79, R219 ;  /* 0x000000db4fdb7221 */ /* 0x000fc20000000000 */
[----:B------:R-:W-:Y:S02]  /*3fa0*/  FADD R220, R80, R220 ;  /* 0x000000dc50dc7221 */ /* 0x000fe40000000000 */
[----:B0-----:R1:W5:Y:S04]  /*3fb0*/  LDL.LU R214, [R1+0xc4] ;  /* 0x0000c40001d67983 */ /* 0x0013680000300800 */
[----:B------:R0:W-:Y:S01]  /*3fc0*/  STL [R1+0x44], R215 ;  /* 0x000044d701007387 */ /* 0x0001e20000100800 */
[----:B------:R-:W-:-:S01]  /*3fd0*/  FADD R221, R81, R221 ;  /* 0x000000dd51dd7221 */ /* 0x000fc20000000000 */
[----:B------:R-:W-:-:S02]  /*3fe0*/  FADD R222, R82, R222 ;  /* 0x000000de52de7221 */ /* 0x000fc40000000000 */
[----:B0-----:R1:W5:Y:S04]  /*3ff0*/  LDL.LU R215, [R1+0xc0] ;  /* 0x0000c00001d77983 */ /* 0x0013680000300800 */
[----:B------:R0:W-:Y:S01]  /*4000*/  STL [R1+0x48], R216 ;  /* 0x000048d801007387 */ /* 0x0001e20000100800 */
[----:B------:R-:W-:-:S03]  /*4010*/  FADD R223, R83, R223 ;  /* 0x000000df53df7221 */ /* 0x000fc60000000000 */
        /* <DEDUP_REMOVED lines=13> */
[----:B------:R0:W-:Y:S04]  /*40f0*/  STL [R1+0x5c], R221 ;  /* 0x00005cdd01007387 */ /* 0x0001e80000100800 */
        /* <DEDUP_REMOVED lines=12> */
[----:B0-----:R1:W5:Y:S01]  /*41c0*/  LDL.LU R227, [R1+0x90] ;  /* 0x0000900001e37983 */ /* 0x0013620000300800 */
[----:B------:R-:W-:-:S05]  /*41d0*/  UMOV UR6, URZ ;  /* 0x0000003f00067c82 */ /* 0x000fca0008000000 */
.L_x_29:
[----:B------:R-:W-:Y:S05]  /*41e0*/  @!P1 BRA `(.L_x_30) ;  /* 0x0000000000049947 */ /* 0x000fea0003800000 */
[----:B------:R-:W-:Y:S01]  /*41f0*/  BPT.TRAP 0x1 ;  /* 0x000000040000795c */ /* 0x000fe20000300000 */
.L_x_30:
[----:B------:R2:W-:Y:S04]  /*4200*/  STL [R1+0x94], R2 ;  /* 0x0000940201007387 */ /* 0x0005e80000100800 */
[----:B--2---:R-:W2:Y:S04]  /*4210*/  LDL R2, [R1+0x78] ;  /* 0x0000780001027983 */ /* 0x004ea80000100800 */
[----:B-----5:R3:W-:Y:S04]  /*4220*/  STL [R1+0x90], R0 ;  /* 0x0000900001007387 */ /* 0x0207e80000100800 */
[----:B---3--:R-:W3:Y:S01]  /*4230*/  LDL R0, [R1+0x7c] ;  /* 0x00007c0001007983 */ /* 0x008ee20000100800 */
[----:B0-----:R-:W-:Y:S01]  /*4240*/  IMAD.U32 R229, RZ, RZ, UR24 ;  /* 0x00000018ffe57e24 */ /* 0x001fe2000f8e00ff */
[----:B--2---:R-:W-:-:S02]  /*4250*/  ISETP.NE.AND P0, PT, R2, RZ, PT ;  /* 0x000000ff0200720c */ /* 0x004fc40003f05270 */
[----:B------:R0:W5:Y:S11]  /*4260*/  LDL.LU R2, [R1+0x94] ;  /* 0x0000940001027983 */ /* 0x0001760000300800 */
[----:B------:R-:W-:-:S05]  /*4270*/  @P0 LEA R229, R229, UR10, 0x3 ;  /* 0x0000000ae5e50c11 */ /* 0x000fca000f8e18ff */
[----:B------:R-:W-:-:S05]  /*4280*/  @P0 VIADD R229, R229, 0x48 ;  /* 0x00000048e5e50836 */ /* 0x000fca0000000000 */
[----:B---3--:R-:W-:Y:S02]  /*4290*/  @P0 PRMT R229, R0, 0x654, R229 ;  /* 0x0000065400e50816 */ /* 0x008fe400000000e5 */
[----:B------:R0:W5:Y:S01]  /*42a0*/  LDL.LU R0, [R1+0x90] ;  /* 0x0000900001007983 */ /* 0x0001620000300800 */
[----:B------:R-:W-:Y:S01]  /*42b0*/  UISETP.GT.U32.AND UP0, UPT, UR13, 0x1, UPT ;  /* 0x000000010d00788c */ /* 0x000fe2000bf04070 */
[----:B------:R0:W-:Y:S05]  /*42c0*/  @P0 SYNCS.ARRIVE.TRANS64.RED.A1T0 RZ, [R229+URZ], RZ ;  /* 0x000000ffe5ff09a7 */ /* 0x0001ea000810043f */
[----:B------:R-:W-:-:S13]  /*42d0*/  PLOP3.LUT P0, PT, PT, PT, UP0, 0x80, 0x0 ;  /* 0x000000000000781c */ /* 0x000fda0003f0f008 */
[----:B0-----:R-:W-:Y:S05]  /*42e0*/  @P0 BRA `(.L_x_31) ;  /* 0x0000000000040947 */ /* 0x001fea0003800000 */
[----:B------:R-:W-:Y:S01]  /*42f0*/  BPT.TRAP 0x1 ;  /* 0x000000040000795c */ /* 0x000fe20000300000 */
.L_x_31:
[----:B------:R-:W-:Y:S01]  /*4300*/  UIADD3 UR12, UR12, 0x1, URZ ;  /* 0x000000010c0c7890 */ /* 0x000fe2000fffe03f */
[C---:B------:R-:W-:Y:S01]  /*4310*/  ISETP.GT.AND P0, PT, R228.reuse, 0x1, PT ;  /* 0x00000001e400780c */ /* 0x040fe20003f04270 */
[----:B------:R-:W-:Y:S01]  /*4320*/  UIADD3 UR24, UR24, 0x1, URZ ;  /* 0x0000000118187890 */ /* 0x000fe2000fffe03f */
[----:B------:R-:W-:Y:S01]  /*4330*/  VIADD R228, R228, 0xffffffff ;  /* 0xffffffffe4e47836 */ /* 0x000fe20000000000 */
[----:B------:R-:W-:Y:S02]  /*4340*/  UISETP.NE.AND UP0, UPT, UR12, 0x9, UPT ;  /* 0x000000090c00788c */ /* 0x000fe4000bf05270 */
[----:B------:R-:W-:Y:S02]  /*4350*/  UISETP.NE.AND UP1, UPT, UR24, 0x9, UPT ;  /* 0x000000091800788c */ /* 0x000fe4000bf25270 */
[----:B------:R-:W-:Y:S02]  /*4360*/  USEL UR8, URZ, 0x1, UP0 ;  /* 0x000000013f087887 */ /* 0x000fe40008000000 */
[----:B------:R-:W-:-:S02]  /*4370*/  USEL UR12, UR12, URZ, UP0 ;  /* 0x0000003f0c0c7287 */ /* 0x000fc40008000000 */
[----:B------:R-:W-:Y:S02]  /*4380*/  USEL UR24, UR24, URZ, UP1 ;  /* 0x0000003f18187287 */ /* 0x000fe40008800000 */
[----:B------:R-:W-:Y:S01]  /*4390*/  LOP3.LUT R227, R227, UR8, RZ, 0x3c, !PT ;  /* 0x00000008e3e37c12 */ /* 0x000fe2000f8e3cff */
[----:B------:R-:W-:Y:S01]  /*43a0*/  UMOV UR8, 0x1 ;  /* 0x0000000100087882 */ /* 0x000fe20000000000 */
[----:B------:R-:W-:Y:S08]  /*43b0*/  @P0 BRA `(.L_x_32) ;  /* 0xffffffec00480947 */ /* 0x000ff0000383ffff */
.L_x_24:
[----:B------:R-:W-:-:S04]  /*43c0*/  UISETP.NE.AND UP0, UPT, UR6, URZ, UPT ;  /* 0x0000003f0600728c */ /* 0x000fc8000bf05270 */
[----:B------:R-:W-:-:S06]  /*43d0*/  USEL UR6, URZ, 0x1, !UP0 ;  /* 0x000000013f067887 */ /* 0x000fcc000c000000 */
[----:B------:R-:W-:-:S13]  /*43e0*/  ISETP.NE.AND P0, PT, RZ, UR6, PT ;  /* 0x00000006ff007c0c */ /* 0x000fda000bf05270 */
[----:B------:R-:W-:Y:S05]  /*43f0*/  @!P0 BRA `(.L_x_33) ;  /* 0x0000000c00dc8947 */ /* 0x000fea0003800000 */
[----:B------:R-:W2:Y:S04]  /*4400*/  LDL.LU R227, [R1+0x74] ;  /* 0x0000740001e37983 */ /* 0x000ea80000300800 */
[----:B--2---:R0:W-:Y:S04]  /*4410*/  STL [R1+0x90], R227 ;  /* 0x000090e301007387 */ /* 0x0041e80000100800 */
[----:B0-----:R-:W2:Y:S04]  /*4420*/  LDL.LU R227, [R1+0x70] ;  /* 0x0000700001e37983 */ /* 0x001ea80000300800 */
        /* <DEDUP_REMOVED lines=55> */
[----:B0-----:R-:W2:Y:S01]  /*47a0*/  LDL.LU R227, [R1] ;  /* 0x0000000001e37983 */ /* 0x001ea20000300800 */
[----:B------:R-:W-:-:S02]  /*47b0*/  WARPGROUP.DEPBAR.LE gsb0, 0x0 ;  /* 0x00008000000079c5 */ /* 0x000fc40000010000 */
[----:B------:R-:W-:Y:S01]  /*47c0*/  FADD R226, R88, R226 ;  /* 0x000000e258e27221 */ /* 0x000fe20000000000 */
        /* <DEDUP_REMOVED lines=95> */
[----:B-----5:R-:W-:Y:S01]  /*4dc0*/  FADD R2, R56, R2 ;  /* 0x0000000238027221 */ /* 0x020fe20000000000 */
[----:B------:R-:W-:Y:S01]  /*4dd0*/  FADD R0, R57, R0 ;  /* 0x0000000039007221 */ /* 0x000fe20000000000 */
[----:B--2---:R-:W-:-:S05]  /*4de0*/  FADD R227, R58, R227 ;  /* 0x000000e33ae37221 */ /* 0x004fca0000000000 */
[----:B------:R0:W-:Y:S04]  /*4df0*/  STL [R1], R227 ;  /* 0x000000e301007387 */ /* 0x0001e80000100800 */
[----:B0-----:R-:W2:Y:S02]  /*4e00*/  LDL.LU R227, [R1+0x100] ;  /* 0x0001000001e37983 */ /* 0x001ea40000300800 */
[----:B--2---:R-:W-:-:S05]  /*4e10*/  FADD R227, R59, R227 ;  /* 0x000000e33be37221 */ /* 0x004fca0000000000 */
[----:B------:R0:W-:Y:S04]  /*4e20*/  STL [R1+0x4], R227 ;  /* 0x000004e301007387 */ /* 0x0001e80000100800 */
        /* <DEDUP_REMOVED lines=83> */
[----:B------:R0:W-:Y:S02]  /*5360*/  STL [R1+0x74], R227 ;  /* 0x000074e301007387 */ /* 0x0001e40000100800 */
.L_x_33:
[----:B------:R-:W-:Y:S02]  /*5370*/  WARPGROUP.DEPBAR.LE gsb0, 0x0 ;  /* 0x00008000000079c5 */ /* 0x000fe40000010000 */
[----:B------:R-:W2:Y:S02]  /*5380*/  LDC R24, c[0x0][0x28c] ;  /* 0x0000a300ff187b82 */ /* 0x000ea40000000800 */
[----:B--2---:R-:W-:-:S13]  /*5390*/  ISETP.GE.AND P0, PT, R24, 0x1, PT ;  /* 0x000000011800780c */ /* 0x004fda0003f06270 */
[----:B------:R-:W-:Y:S05]  /*53a0*/  @!P0 BRA `(.L_x_34) ;  /* 0x0000000000648947 */ /* 0x000fea0003800000 */
[----:B------:R-:W-:-:S06]  /*53b0*/  UISETP.NE.AND UP0, UPT, UR23, 0x3, UPT ;  /* 0x000000031700788c */ /* 0x000fcc000bf05270 */
[----:B------:R-:W-:-:S13]  /*53c0*/  PLOP3.LUT P0, PT, PT, PT, UP0, 0x80, 0x0 ;  /* 0x000000000000781c */ /* 0x000fda0003f0f008 */
[----:B------:R-:W-:Y:S05]  /*53d0*/  @!P0 BRA `(.L_x_35) ;  /* 0x0000000000048947 */ /* 0x000fea0003800000 */
[----:B------:R-:W-:Y:S01]  /*53e0*/  BPT.TRAP 0x1 ;  /* 0x000000040000795c */ /* 0x000fe20000300000 */
.L_x_35:
[----:B0-----:R-:W2:Y:S01]  /*53f0*/  LDL R227, [R1+0x78] ;  /* 0x0000780001e37983 */ /* 0x001ea20000100800 */
[----:B------:R-:W-:Y:S01]  /*5400*/  BSSY B0, `(.L_x_36) ;  /* 0x000000f000007945 */ /* 0x000fe20003800000 */
[----:B--2---:R-:W-:-:S13]  /*5410*/  ISETP.NE.AND P0, PT, R227, RZ, PT ;  /* 0x000000ffe300720c */ /* 0x004fda0003f05270 */
[----:B------:R-:W-:Y:S05]  /*5420*/  @!P0 BRA `(.L_x_37) ;  /* 0x0000000000308947 */ /* 0x000fea0003800000 */
[----:B------:R-:W2:Y:S01]  /*5430*/  LDL R227, [R1+0x7c] ;  /* 0x00007c0001e37983 */ /* 0x000ea20000100800 */
[----:B------:R-:W-:-:S04]  /*5440*/  UISETP.LT.AND UP0, UPT, UR9, 0x1, UPT ;  /* 0x000000010900788c */ /* 0x000fc8000bf01270 */
[----:B------:R-:W-:-:S04]  /*5450*/  USEL UR8, UR9, 0x1, UP0 ;  /* 0x0000000109087887 */ /* 0x000fc80008000000 */
[----:B------:R-:W-:-:S04]  /*5460*/  UIADD3 UR8, UR5, UR9, -UR8 ;  /* 0x0000000905087290 */ /* 0x000fc8000fffe808 */
[----:B------:R-:W-:-:S04]  /*5470*/  UIMAD.WIDE.U32 UR6, UR8, 0x38e38e39, URZ ;  /* 0x38e38e39080678a5 */ /* 0x000fc8000f8e003f */
[----:B------:R-:W-:-:S04]  /*5480*/  USHF.R.U32.HI UR6, URZ, 0x1, UR7 ;  /* 0x000000013f067899 */ /* 0x000fc80008011607 */
[----:B------:R-:W-:-:S04]  /*5490*/  UIMAD UR8, UR6, -0x9, UR8 ;  /* 0xfffffff7060878a4 */ /* 0x000fc8000f8e0208 */
[----:B------:R-:W-:-:S04]  /*54a0*/  ULEA UR8, UR8, UR10, 0x3 ;  /* 0x0000000a08087291 */ /* 0x000fc8000f8e183f */
[----:B------:R-:W-:-:S06]  /*54b0*/  UIADD3 UR8, UR8, 0x48, URZ ;  /* 0x0000004808087890 */ /* 0x000fcc000fffe03f */
[----:B------:R-:W-:-:S05]  /*54c0*/  IMAD.U32 R24, RZ, RZ, UR8 ;  /* 0x00000008ff187e24 */ /* 0x000fca000f8e00ff */
[----:B--2---:R-:W-:-:S04]  /*54d0*/  PRMT R24, R227, 0x654, R24 ;  /* 0x00000654e3187816 */ /* 0x004fc80000000018 */
[----:B------:R0:W-:Y:S03]  /*54e0*/  SYNCS.ARRIVE.TRANS64.RED.A1T0 RZ, [R24+URZ], RZ ;  /* 0x000000ff18ff79a7 */ /* 0x0001e6000810043f */
.L_x_37:
[----:B------:R-:W-:Y:S05]  /*54f0*/  BSYNC B0 ;  /* 0x0000000000007941 */ /* 0x000fea0003800000 */
.L_x_36:
[----:B------:R-:W-:-:S06]  /*5500*/  UISETP.GT.U32.AND UP0, UPT, UR13, 0x1, UPT ;  /* 0x000000010d00788c */ /* 0x000fcc000bf04070 */
[----:B------:R-:W-:-:S13]  /*5510*/  PLOP3.LUT P0, PT, PT, PT, UP0, 0x80, 0x0 ;  /* 0x000000000000781c */ /* 0x000fda0003f0f008 */
[----:B------:R-:W-:Y:S05]  /*5520*/  @P0 BRA `(.L_x_34) ;  /* 0x0000000000040947 */ /* 0x000fea0003800000 */
[----:B------:R-:W-:Y:S01]  /*5530*/  BPT.TRAP 0x1 ;  /* 0x000000040000795c */ /* 0x000fe20000300000 */
.L_x_34:
[----:B-----5:R2:W-:Y:S01]  /*5540*/  STL [R1+0x94], R2 ;  /* 0x0000940201007387 */ /* 0x0205e20000100800 */
[----:B------:R-:W3:Y:S01]  /*5550*/  LDC R29, c[0x0][0x288] ;  /* 0x0000a200ff1d7b82 */ /* 0x000ee20000000800 */
[----:B------:R-:W-:Y:S02]  /*5560*/  UIADD3 UR10, UR9, UR5, URZ ;  /* 0x00000005090a7290 */ /* 0x000fe4000fffe03f */
[----:B------:R-:W-:Y:S01]  /*5570*/  USHF.R.S32.HI UR11, URZ, 0x1f, UR22 ;  /* 0x0000001f3f0b7899 */ /* 0x000fe20008011416 */
[----:B------:R-:W-:Y:S01]  /*5580*/  ULDC.64 UR6, c[0x0][0x5d0] ;  /* 0x0001740000067ab9 */ /* 0x000fe20000000a00 */
[----:B------:R-:W-:Y:S01]  /*5590*/  ULDC UR12, c[0x0][0x284] ;  /* 0x0000a100000c7ab9 */ /* 0x000fe20000000800 */
[----:B--2---:R-:W2:Y:S04]  /*55a0*/  LDL.LU R2, [R1+0x88] ;  /* 0x0000880001027983 */ /* 0x004ea80000300800 */
[----:B------:R4:W-:Y:S04]  /*55b0*/  STL [R1+0x90], R0 ;  /* 0x0000900001007387 */ /* 0x0009e80000100800 */
[----:B0-----:R-:W3:Y:S01]  /*55c0*/  LDL.LU R227, [R1+0x8c] ;  /* 0x00008c0001e37983 */ /* 0x001ee20000300800 */
[----:B----4-:R-:W0:Y:S02]  /*55d0*/  S2R R0, SR_TID.X ;  /* 0x0000000000007919 */ /* 0x010e240000002100 */
[----:B0-----:R-:W-:-:S02]  /*55e0*/  SHF.R.U32.HI R24, RZ, 0x2, R0 ;  /* 0x00000002ff187819 */ /* 0x001fc40000011600 */
[----:B------:R-:W-:Y:S02]  /*55f0*/  LOP3.LUT R26, R0, 0x60, RZ, 0xc0, !PT ;  /* 0x00000060001a7812 */ /* 0x000fe400078ec0ff */
[----:B------:R-:W-:Y:S02]  /*5600*/  SHF.R.U32.HI R27, RZ, 0x7, R0 ;  /* 0x00000007ff1b7819 */ /* 0x000fe40000011600 */
[----:B------:R-:W-:Y:S02]  /*5610*/  LOP3.LUT R25, R24, 0x7, RZ, 0xc0, !PT ;  /* 0x0000000718197812 */ /* 0x000fe400078ec0ff */
[----:B------:R-:W-:Y:S02]  /*5620*/  SHF.R.U32.HI R28, RZ, 0x1, R26 ;  /* 0x00000001ff1c7819 */ /* 0x000fe4000001161a */
[----:B------:R-:W-:Y:S02]  /*5630*/  LOP3.LUT R24, R27, 0x1, RZ, 0xc0, !PT ;  /* 0x000000011b187812 */ /* 0x000fe400078ec0ff */
[----:B------:R-:W-:Y:S01]  /*5640*/  IADD3 R27, RZ, -R28, -R25 ;  /* 0x8000001cff1b7210 */ /* 0x000fe20007ffe819 */
[----:B------:R-:W-:-:S02]  /*5650*/  IMAD.SHL.U32 R32, R0, 0x2, RZ ;  /* 0x0000000200207824 */ /* 0x000fc400078e00ff */
[C---:B------:R-:W-:Y:S02]  /*5660*/  IMAD.SHL.U32 R26, R24.reuse, 0x40, RZ ;  /* 0x00000040181a7824 */ /* 0x040fe400078e00ff */
[----:B------:R-:W-:Y:S01]  /*5670*/  IMAD R42, R24, -0x40, R27 ;  /* 0xffffffc0182a7824 */ /* 0x000fe200078e021b */
[----:B------:R-:W-:Y:S01]  /*5680*/  LOP3.LUT R24, R0, 0x3, RZ, 0xc0, !PT ;  /* 0x0000000300187812 */ /* 0x000fe200078ec0ff */
[----:B--2---:R-:W-:Y:S02]  /*5690*/  IMAD.SHL.U32 R41, R2, 0x80, RZ ;  /* 0x0000008002297824 */ /* 0x004fe400078e00ff */
[----:B------:R0:W5:Y:S04]  /*56a0*/  LDL.LU R2, [R1+0x94] ;  /* 0x0000940001027983 */ /* 0x0001680000300800 */
[----:B------:R0:W5:Y:S01]  /*56b0*/  LDL.LU R0, [R1+0x90] ;  /* 0x0000900001007983 */ /* 0x0001620000300800 */
[----:B------:R-:W-:Y:S01]  /*56c0*/  LOP3.LUT R43, R26, 0x40, R25, 0xe2, !PT ;  /* 0x000000401a2b7812 */ /* 0x000fe200078ee219 */
[----:B---3--:R-:W-:Y:S01]  /*56d0*/  IMAD.SHL.U32 R25, R227, 0x100, RZ ;  /* 0x00000100e3197824 */ /* 0x008fe200078e00ff */
[----:B------:R-:W-:Y:S01]  /*56e0*/  UISETP.GT.U32.AND UP0, UPT, UR10, 0x8, UPT ;  /* 0x000000080a00788c */ /* 0x000fe2000bf04070 */
[C---:B------:R-:W-:Y:S01]  /*56f0*/  ISETP.GE.AND P0, PT, R41.reuse, R29, PT ;  /* 0x0000001d2900720c */ /* 0x040fe20003f06270 */
[----:B------:R-:W-:Y:S01]  /*5700*/  UIMAD UR5, UR11, UR6, URZ ;  /* 0x000000060b0572a4 */ /* 0x000fe2000f8e023f */
[----:B------:R-:W-:Y:S01]  /*5710*/  LOP3.LUT R32, R41, 0x6, R32, 0xf8, !PT ;  /* 0x0000000629207812 */ /* 0x000fe200078ef820 */
[----:B------:R-:W-:Y:S01]  /*5720*/  UISETP.LT.U32.AND UP0, UPT, UR9, 0x9, UP0 ;  /* 0x000000090900788c */ /* 0x000fe20008701070 */
[----:B------:R-:W-:Y:S01]  /*5730*/  ISETP.GE.OR P0, PT, R25, UR12, P0 ;  /* 0x0000000c19007c0c */ /* 0x000fe20008706670 */
[----:B------:R-:W-:Y:S01]  /*5740*/  UISETP.GE.U32.AND UP1, UPT, UR9, 0x9, UPT ;  /* 0x000000090900788c */ /* 0x000fe2000bf26070 */
[----:B------:R-:W-:Y:S01]  /*5750*/  IMAD.U32 R27, RZ, RZ, UR6 ;  /* 0x00000006ff1b7e24 */ /* 0x000fe2000f8e00ff */
[----:B------:R-:W-:Y:S01]  /*5760*/  UIMAD UR8, UR22, UR7, UR5 ;  /* 0x00000007160872a4 */ /* 0x000fe2000f8e0205 */
[----:B------:R-:W-:Y:S01]  /*5770*/  SHF.R.S32.HI R33, RZ, 0x1f, R32 ;  /* 0x0000001fff217819 */ /* 0x000fe20000011420 */
[----:B------:R-:W-:-:S02]  /*5780*/  UIMAD.WIDE.U32 UR6, UR10, 0x38e38e39, URZ ;  /* 0x38e38e390a0678a5 */ /* 0x000fc4000f8e003f */
[----:B------:R-:W-:Y:S02]  /*5790*/  USEL UR5, URZ, 0x1, !UP0 ;  /* 0x000000013f057887 */ /* 0x000fe4000c000000 */
[----:B------:R-:W-:Y:S01]  /*57a0*/  USHF.R.U32.HI UR6, URZ, 0x1, UR7 ;  /* 0x000000013f067899 */ /* 0x000fe20008011607 */
[----:B------:R-:W-:Y:S01]  /*57b0*/  IMAD.WIDE.U32 R26, R27, UR22, R32 ;  /* 0x000000161b1a7c25 */ /* 0x000fe2000f8e0020 */
[----:B------:R-:W-:Y:S01]  /*57c0*/  ULOP3.LUT UR4, UR4, UR5, URZ, 0x3c, !UPT ;  /* 0x0000000504047292 */ /* 0x000fe2000f8e3c3f */
[----:B------:R-:W-:Y:S02]  /*57d0*/  IADD3 R42, -R25, UR12, R42 ;  /* 0x0000000c192a7c10 */ /* 0x000fe4000fffe12a */
[----:B------:R-:W-:Y:S01]  /*57e0*/  IMAD.WIDE R38, R227, 0x100, RZ ;  /* 0x00000100e3267825 */ /* 0x000fe200078e02ff */
[----:B------:R-:W-:Y:S02]  /*57f0*/  UIMAD UR5, UR6, -0x9, UR10 ;  /* 0xfffffff7060578a4 */ /* 0x000fe4000f8e020a */
[----:B------:R-:W-:Y:S01]  /*5800*/  @UP1 ULOP3.LUT UR4, UR4, 0x1, UR6, 0x78, !UPT ;  /* 0x0000000104041892 */ /* 0x000fe2000f8e7806 */
[----:B------:R-:W-:-:S02]  /*5810*/  IMAD R24, R24, -0x2, R29 ;  /* 0xfffffffe18187824 */ /* 0x000fc400078e021d */
[----:B------:R-:W-:Y:S01]  /*5820*/  VIADD R27, R27, UR8 ;  /* 0x000000081b1b7c36 */ /* 0x000fe20008000000 */
[----:B------:R-:W-:Y:S01]  /*5830*/  LOP3.LUT R43, R38, R43, R28, 0xfe, !PT ;  /* 0x0000002b262b7212 */ /* 0x000fe200078efe1c */
[----:B------:R-:W-:Y:S02]  /*5840*/  IMAD.IADD R41, R24, 0x1, -R41 ;  /* 0x0000000118297824 */ /* 0x000fe400078e0a29 */
[----:B------:R-:W-:Y:S01]  /*5850*/  IMAD.MOV.U32 R40, RZ, RZ, -0x1 ;  /* 0xffffffffff287424 */ /* 0x000fe200078e00ff */
[----:B0-----:R-:W-:Y:S06]  /*5860*/  @P0 BRA `(.L_x_38) ;  /* 0x0000008c00fc0947 */ /* 0x001fec0003800000 */
[----:B------:R-:W0:Y:S01]  /*5870*/  LDC.64 R28, c[0x0][0x5c8] ;  /* 0x00017200ff1c7b82 */ /* 0x000e220000000a00 */
[----:B------:R-:W-:Y:S01]  /*5880*/  ULDC.64 UR6, c[0x0][0x5c0] ;  /* 0x0001700000067ab9 */ /* 0x000fe20000000a00 */
[----:B------:R-:W-:Y:S01]  /*5890*/  BSSY B0, `(.L_x_38) ;  /* 0x00008fc000007945 */ /* 0x000fe20003800000 */
[-C--:B0-----:R-:W-:Y:S01]  /*58a0*/  IMAD R24, R39, R28.reuse, RZ ;  /* 0x0000001c27187224 */ /* 0x081fe200078e02ff */
[----:B------:R-:W-:Y:S01]  /*58b0*/  SHF.L.U64.HI R34, R28, 0x3, R29 ;  /* 0x000000031c227819 */ /* 0x000fe2000001021d */
[----:B------:R-:W-:-:S04]  /*58c0*/  IMAD.WIDE.U32 R26, R43, R28, R26 ;  /* 0x0000001c2b1a7225 */ /* 0x000fc800078e001a */
[----:B------:R-:W-:Y:S01]  /*58d0*/  IMAD R25, R43, R29, R24 ;  /* 0x0000001d2b197224 */ /* 0x000fe200078e0218 */
[----:B------:R-:W-:Y:S01]  /*58e0*/  IADD3 R24, P3, R26, UR6, RZ ;  /* 0x000000061a187c10 */ /* 0x000fe2000ff7e0ff */
[C---:B------:R-:W-:Y:S01]  /*58f0*/  IMAD.SHL.U32 R35, R28.reuse, 0x8, RZ ;  /* 0x000000081c237824 */ /* 0x040fe200078e00ff */
[----:B------:R-:W-:Y:S01]  /*5900*/  LEA R30, P2, R28, R26, 0x7 ;  /* 0x0000001a1c1e7211 */ /* 0x000fe200078438ff */
[----:B------:R-:W-:-:S03]  /*5910*/  IMAD.IADD R27, R27, 0x1, R25 ;  /* 0x000000011b1b7824 */ /* 0x000fc600078e0219 */
[----:B------:R-:W-:Y:S02]  /*5920*/  IADD3 R26, P1, P0, R26, UR6, R35 ;  /* 0x000000061a1a7c10 */ /* 0x000fe4000f83e023 */
[----:B------:R-:W-:Y:S02]  /*5930*/  IADD3.X R25, R27, UR7, RZ, P3, !PT ;  /* 0x000000071b197c10 */ /* 0x000fe40009ffe4ff */
[----:B------:R-:W-:Y:S02]  /*5940*/  FSETP.NEU.AND P3, PT, RZ, UR21, PT ;  /* 0x00000015ff007c0b */ /* 0x000fe4000bf6d000 */
[----:B------:R-:W-:Y:S02]  /*5950*/  LEA.HI.X R31, R28, R27, R29, 0x7, P2 ;  /* 0x0000001b1c1f7211 */ /* 0x000fe400010f3c1d */
[C---:B------:R-:W-:Y:S02]  /*5960*/  IADD3 R28, P2, R30.reuse, UR6, RZ ;  /* 0x000000061e1c7c10 */ /* 0x040fe4000ff5e0ff */
[----:B------:R-:W-:-:S02]  /*5970*/  IADD3 R30, P5, P6, R30, UR6, R35 ;  /* 0x000000061e1e7c10 */ /* 0x000fc4000febe023 */
[----:B------:R-:W-:Y:S02]  /*5980*/  IADD3.X R29, R31, UR7, RZ, P2, !PT ;  /* 0x000000071f1d7c10 */ /* 0x000fe400097fe4ff */
[--C-:B------:R-:W-:Y:S02]  /*5990*/  IADD3.X R27, R27, UR7, R34.reuse, P1, P0 ;  /* 0x000000071b1b7c10 */ /* 0x100fe40008fe0422 */
[----:B------:R-:W-:Y:S01]  /*59a0*/  IADD3.X R31, R31, UR7, R34, P5, P6 ;  /* 0x000000071f1f7c10 */ /* 0x000fe2000afec422 */
[----:B------:R-:W-:Y:S06]  /*59b0*/  @!P3 BRA `(.L_x_39) ;  /* 0x0000006c001cb947 */ /* 0x000fec0003800000 */
[----:B------:R-:W-:Y:S01]  /*59c0*/  ULDC.64 UR16, c[0x0][0x5b8] ;  /* 0x00016e0000107ab9 */ /* 0x000fe20000000a00 */
[----:B------:R-:W-:Y:S01]  /*59d0*/  ISETP.GE.AND P0, PT, R42, 0x1, PT ;  /* 0x000000012a00780c */ /* 0x000fe20003f06270 */
[----:B------:R-:W-:Y:S02]  /*59e0*/  UIMAD UR6, UR11, UR16, URZ ;  /* 0x000000100b0672a4 */ /* 0x000fe4000f8e023f */
[----:B------:R-:W-:Y:S01]  /*59f0*/  IMAD.U32 R35, RZ, RZ, UR16 ;  /* 0x00000010ff237e24 */ /* 0x000fe2000f8e00ff */
[----:B------:R-:W-:Y:S01]  /*5a00*/  BSSY B1, `(.L_x_40) ;  /* 0x0000010000017945 */ /* 0x000fe20003800000 */
[----:B------:R-:W-:Y:S01]  /*5a10*/  ISETP.LT.OR P3, PT, R41, 0x1, !P0 ;  /* 0x000000012900780c */ /* 0x000fe20004761670 */
[----:B------:R-:W-:Y:S02]  /*5a20*/  UIMAD UR6, UR22, UR17, UR6 ;  /* 0x00000011160672a4 */ /* 0x000fe4000f8e0206 */
[----:B------:R-:W-:Y:S01]  /*5a30*/  IMAD.WIDE.U32 R32, R35, UR22, R32 ;  /* 0x0000001623207c25 */ /* 0x000fe2000f8e0020 */
[----:B------:R-:W-:-:S03]  /*5a40*/  ULDC.64 UR10, c[0x0][0x5a8] ;  /* 0x00016a00000a7ab9 */ /* 0x000fc60000000a00 */
[----:B------:R-:W-:Y:S02]  /*5a50*/  IMAD.MOV.U32 R36, RZ, RZ, R32 ;  /* 0x000000ffff247224 */ /* 0x000fe400078e0020 */
[----:B------:R-:W-:Y:S01]  /*5a60*/  VIADD R37, R33, UR6 ;  /* 0x0000000621257c36 */ /* 0x000fe20008000000 */
[----:B------:R-:W-:Y:S02]  /*5a70*/  ULDC.64 UR6, c[0x0][0x5b0] ;  /* 0x00016c0000067ab9 */ /* 0x000fe40000000a00 */
[----:B------:R-:W-:Y:S02]  /*5a80*/  IMAD R34, R39, UR6, RZ ;  /* 0x0000000627227c24 */ /* 0x000fe4000f8e02ff */
[----:B------:R-:W-:-:S04]  /*5a90*/  IMAD.WIDE.U32 R32, R43, UR6, R36 ;  /* 0x000000062b207c25 */ /* 0x000fc8000f8e0024 */
[--C-:B------:R-:W-:Y:S01]  /*5aa0*/  IMAD R35, R43, UR7, R34.reuse ;  /* 0x000000072b237c24 */ /* 0x100fe2000f8e0222 */
[----:B------:R-:W-:Y:S02]  /*5ab0*/  IADD3 R32, P1, R32, UR10, RZ ;  /* 0x0000000a20207c10 */ /* 0x000fe4000ff3e0ff */
[----:B------:R-:W-:Y:S02]  /*5ac0*/  PRMT R34, RZ, 0x7610, R34 ;  /* 0x00007610ff227816 */ /* 0x000fe40000000022 */
[----:B------:R-:W-:Y:S01]  /*5ad0*/  IADD3.X R33, R33, UR11, R35, P1, !PT ;  /* 0x0000000b21217c10 */ /* 0x000fe20008ffe423 */
[----:B------:R-:W-:Y:S08]  /*5ae0*/  @P3 BRA `(.L_x_41) ;  /* 0x0000000000043947 */ /* 0x000ff00003800000 */
[----:B------:R0:W5:Y:S02]  /*5af0*/  LDG.E.U8 R34, desc[UR14][R32.64] ;  /* 0x0000000e20227981 */ /* 0x000164000c1e1100 */
.L_x_41:
[----:B------:R-:W-:Y:S05]  /*5b00*/  BSYNC B1 ;  /* 0x0000000000017941 */ /* 0x000fea0003800000 */
.L_x_40:
[----:B-----5:R-:W-:Y:S01]  /*5b10*/  LOP3.LUT R34, R34, 0xff, RZ, 0xc0, !PT ;  /* 0x000000ff22227812 */ /* 0x020fe200078ec0ff */
[----:B------:R-:W-:Y:S01]  /*5b20*/  BSSY B1, `(.L_x_42) ;  /* 0x000000b000017945 */ /* 0x000fe20003800000 */
[----:B------:R-:W-:Y:S02]  /*5b30*/  ISETP.LT.OR P2, PT, R41, 0x2, !P0 ;  /* 0x000000022900780c */ /* 0x000fe40004741670 */
[----:B------:R-:W-:-:S05]  /*5b40*/  F2FP.F16.E4M3.UNPACK_B R34, R34 ;  /* 0x00000022ff22723e */ /* 0x000fca00020006ff */
[----:B------:R-:W-:-:S05]  /*5b50*/  HADD2.F32 R34, -RZ, R34.H0_H0 ;  /* 0x20000022ff227230 */ /* 0x000fca0000004100 */
[----:B------:R-:W-:Y:S01]  /*5b60*/  FMUL R35, R34, UR21 ;  /* 0x0000001522237c20 */ /* 0x000fe20008400000 */
[----:B------:R-:W-:-:S03]  /*5b70*/  PRMT R34, RZ, 0x7610, R34 ;  /* 0x00007610ff227816 */ /* 0x000fc60000000022 */
[----:B------:R-:W-:-:S05]  /*5b80*/  FFMA R35, R226, UR20, R35 ;  /* 0x00000014e2237c23 */ /* 0x000fca0008000023 */
[----:B------:R-:W-:-:S05]  /*5b90*/  F2FP.SATFINITE.E4M3.F32.PACK_AB_MERGE_C R35, RZ, R35, RZ ;  /* 0x00000023ff23723e */ /* 0x000fca00048070ff */
[----:B------:R2:W-:Y:S01]  /*5ba0*/  @!P3 STG.E.U8 desc[UR14][R24.64], R35 ;  /* 0x000000231800b986 */ /* 0x0005e2000c10110e */
[----:B------:R-:W-:Y:S05]  /*5bb0*/  @P2 BRA `(.L_x_43) ;  /* 0x0000000000042947 */ /* 0x000fea0003800000 */
[----:B------:R3:W5:Y:S02]  /*5bc0*/  LDG.E.U8 R34, desc[UR14][R32.64+0x1] ;  /* 0x0000010e20227981 */ /* 0x000764000c1e1100 */
.L_x_43:
[----:B------:R-:W-:Y:S05]  /*5bd0*/  BSYNC B1 ;  /* 0x0000000000017941 */ /* 0x000fea0003800000 */
.L_x_42:
[----:B-----5:R-:W-:Y:S01]  /*5be0*/  LOP3.LUT R34, R34, 0xff, RZ, 0xc0, !PT ;  /* 0x000000ff22227812 */ /* 0x020fe200078ec0ff */
[----:B------:R-:W-:Y:S01]  /*5bf0*/  BSSY B1, `(.L_x_44) ;  /* 0x0000013000017945 */ /* 0x000fe20003800000 */
[----:B------:R-:W-:Y:S02]  /*5c00*/  IADD3 R45, P1, R43, 0x8, RZ ;  /* 0x000000082b2d7810 */ /* 0x000fe40007f3e0ff */
[----:B------:R-:W-:-:S03]  /*5c10*/  F2FP.F16.E4M3.UNPACK_B R34, R34 ;  /* 0x00000022ff22723e */ /* 0x000fc600020006ff */
[----:B--2---:R-:W-:Y:S01]  /*5c20*/  IMAD.X R35, RZ, RZ, R39, P1 ;  /* 0x000000ffff237224 */ /* 0x004fe200008e0627 */
[----:B------:R-:W-:Y:S01]  /*5c30*/  ISETP.GE.AND P1, PT, R42, 0x9, PT ;  /* 0x000000092a00780c */ /* 0x000fe20003f26270 */
[----:B------:R-:W-:Y:S02]  /*5c40*/  HADD2.F32 R34, -RZ, R34.H0_H0 ;  /* 0x20000022ff227230 */ /* 0x000fe40000004100 */
[----:B------:R-:W-:Y:S01]  /*5c50*/  IMAD R46, R35, UR6, RZ ;  /* 0x00000006232e7c24 */ /* 0x000fe2000f8e02ff */
[----:B------:R-:W-:Y:S02]  /*5c60*/  ISETP.LT.OR P5, PT, R41, 0x1, !P1 ;  /* 0x000000012900780c */ /* 0x000fe40004fa1670 */
[----:B------:R-:W-:Y:S01]  /*5c70*/  FMUL R44, R34, UR21 ;  /* 0x00000015222c7c20 */ /* 0x000fe20008400000 */
[----:B------:R-:W-:-:S04]  /*5c80*/  IMAD.WIDE.U32 R34, R45, UR6, R36 ;  /* 0x000000062d227c25 */ /* 0x000fc8000f8e0024 */
[----:B------:R-:W-:Y:S01]  /*5c90*/  FFMA R44, R225, UR20, R44 ;  /* 0x00000014e12c7c23 */ /* 0x000fe2000800002c */
[----:B------:R-:W-:Y:S01]  /*5ca0*/  IMAD R45, R45, UR7, R46 ;  /* 0x000000072d2d7c24 */ /* 0x000fe2000f8e022e */
[----:B------:R-:W-:-:S03]  /*5cb0*/  IADD3 R34, P3, R34, UR10, RZ ;  /* 0x0000000a22227c10 */ /* 0x000fc6000ff7e0ff */
[----:B------:R-:W-:Y:S02]  /*5cc0*/  F2FP.SATFINITE.E4M3.F32.PACK_AB_MERGE_C R47, RZ, R44, RZ ;  /* 0x0000002cff2f723e */ /* 0x000fe400048070ff */
[----:B------:R-:W-:Y:S02]  /*5cd0*/  IADD3.X R35, R35, UR11, R45, P3, !PT ;  /* 0x0000000b23237c10 */ /* 0x000fe40009ffe42d */
[----:B------:R-:W-:Y:S01]  /*5ce0*/  PRMT R44, RZ, 0x7610, R44 ;  /* 0x00007610ff2c7816 */ /* 0x000fe2000000002c */
[----:B------:R2:W-:Y:S01]  /*5cf0*/  @!P2 STG.E.U8 desc[UR14][R24.64+0x1], R47 ;  /* 0x0000012f1800a986 */ /* 0x0005e2000c10110e */
[----:B------:R-:W-:Y:S05]  /*5d00*/  @P5 BRA `(.L_x_45) ;  /* 0x0000000000045947 */ /* 0x000fea0003800000 */
[----:B------:R4:W5:Y:S02]  /*5d10*/  LDG.E.U8 R44, desc[UR14][R34.64] ;  /* 0x0000000e222c7981 */ /* 0x000964000c1e1100 */
.L_x_45:
[----:B------:R-:W-:Y:S05]  /*5d20*/  BSYNC B1 ;  /* 0x0000000000017941 */ /* 0x000fea0003800000 */
.L_x_44:
        /* <DEDUP_REMOVED lines=12> */
.L_x_47:
[----:B------:R-:W-:Y:S05]  /*5df0*/  BSYNC B1 ;  /* 0x0000000000017941 */ /* 0x000fea0003800000 */
.L_x_46:
[----:B-----5:R-:W-:Y:S01]  /*5e00*/  LOP3.LUT R44, R44, 0xff, RZ, 0xc0, !PT ;  /* 0x000000ff2c2c7812 */ /* 0x020fe200078ec0ff */
[----:B------:R-:W-:Y:S01]  /*5e10*/  BSSY B1, `(.L_x_48) ;  /* 0x000000b000017945 */ /* 0x000fe20003800000 */
[----:B------:R-:W-:Y:S02]  /*5e20*/  ISETP.LT.OR P3, PT, R41, 0x9, !P0 ;  /* 0x000000092900780c */ /* 0x000fe40004761670 */
[----:B------:R-:W-:-:S05]  /*5e30*/  F2FP.F16.E4M3.UNPACK_B R44, R44 ;  /* 0x0000002cff2c723e */ /* 0x000fca00020006ff */
[----:B------:R-:W-:-:S05]  /*5e40*/  HADD2.F32 R44, -RZ, R44.H0_H0 ;  /* 0x2000002cff2c7230 */ /* 0x000fca0000004100 */
[----:B------:R-:W-:-:S04]  /*5e50*/  FMUL R44, R44, UR21 ;  /* 0x000000152c2c7c20 */ /* 0x000fc80008400000 */
[----:B------:R-:W-:-:S05]  /*5e60*/  FFMA R44, R223, UR20, R44 ;  /* 0x00000014df2c7c23 */ /* 0x000fca000800002c */
[----:B0-----:R-:W-:Y:S02]  /*5e70*/  F2FP.SATFINITE.E4M3.F32.PACK_AB_MERGE_C R45, RZ, R44, RZ ;  /* 0x0000002cff2d723e */ /* 0x001fe400048070ff */
[----:B------:R-:W-:-:S03]  /*5e80*/  PRMT R44, RZ, 0x7610, R44 ;  /* 0x00007610ff2c7816 */ /* 0x000fc6000000002c */
[----:B------:R0:W-:Y:S01]  /*5e90*/  @!P2 STG.E.U8 desc[UR14][R26.64+0x1], R45 ;  /* 0x0000012d1a00a986 */ /* 0x0001e2000c10110e */
[----:B------:R-:W-:Y:S05]  /*5ea0*/  @P3 BRA `(.L_x_49) ;  /* 0x0000000000043947 */ /* 0x000fea0003800000 */
[----:B------:R0:W5:Y:S02]  /*5eb0*/  LDG.E.U8 R44, desc[UR14][R32.64+0x8] ;  /* 0x0000080e202c7981 */ /* 0x000164000c1e1100 */
.L_x_49:
[----:B------:R-:W-:Y:S05]  /*5ec0*/  BSYNC B1 ;  /* 0x0000000000017941 */ /* 0x000fea0003800000 */
.L_x_48:
[----:B-----5:R-:W-:Y:S01]  /*5ed0*/  LOP3.LUT R44, R44, 0xff, RZ, 0xc0, !PT ;  /* 0x000000ff2c2c7812 */ /* 0x020fe200078ec0ff */
[----:B------:R-:W-:Y:S01]  /*5ee0*/  BSSY B1, `(.L_x_50) ;  /* 0x000000b000017945 */ /* 0x000fe20003800000 */
[----:B------:R-:W-:Y:S02]  /*5ef0*/  ISETP.LT.OR P2, PT, R41, 0xa, !P0 ;  /* 0x0000000a2900780c */ /* 0x000fe40004741670 */
[----:B------:R-:W-:-:S05]  /*5f00*/  F2FP.F16.E4M3.UNPACK_B R44, R44 ;  /* 0x0000002cff2c723e */ /* 0x000fca00020006ff */
[----:B------:R-:W-:-:S05]  /*5f10*/  HADD2.F32 R44, -RZ, R44.H0_H0 ;  /* 0x2000002cff2c7230 */ /* 0x000fca0000004100 */
[----:B0-----:R-:W-:Y:S01]  /*5f20*/  FMUL R45, R44, UR21 ;  /* 0x000000152c2d7c20 */ /* 0x001fe20008400000 */
[----:B------:R-:W-:-:S03]  /*5f30*/  PRMT R44, RZ, 0x7610, R44 ;  /* 0x00007610ff2c7816 */ /* 0x000fc6000000002c */
[----:B------:R-:W-:-:S05]  /*5f40*/  FFMA R45, R222, UR20, R45 ;  /* 0x00000014de2d7c23 */ /* 0x000fca000800002d */
[----:B------:R-:W-:-:S05]  /*5f50*/  F2FP.SATFINITE.E4M3.F32.PACK_AB_MERGE_C R45, RZ, R45, RZ ;  /* 0x0000002dff2d723e */ /* 0x000fca00048070ff */
[----:B------:R0:W-:Y:S01]  /*5f60*/  @!P3 STG.E.U8 desc[UR14][R24.64+0x8], R45 ;  /* 0x0000082d1800b986 */ /* 0x0001e2000c10110e */
[----:B------:R-:W-:Y:S05]  /*5f70*/  @P2 BRA `(.L_x_51) ;  /* 0x0000000000042947 */ /* 0x000fea0003800000 */
[----:B------:R0:W5:Y:S02]  /*5f80*/  LDG.E.U8 R44, desc[UR14][R32.64+0x9] ;  /* 0x0000090e202c7981 */ /* 0x000164000c1e1100 */
.L_x_51:
[----:B------:R-:W-:Y:S05]  /*5f90*/  BSYNC B1 ;  /* 0x0000000000017941 */ /* 0x000fea0003800000 */
.L_x_50:
        /* <DEDUP_REMOVED lines=12> */
.L_x_53:
[----:B------:R-:W-:Y:S05]  /*6060*/  BSYNC B1 ;  /* 0x0000000000017941 */ /* 0x000fea0003800000 */
.L_x_52:
        /* <DEDUP_REMOVED lines=12> */
.L_x_55:
[----:B------:R-:W-:Y:S05]  /*6130*/  BSYNC B1 ;  /* 0x0000000000017941 */ /* 0x000fea0003800000 */
.L_x_54:
        /* <DEDUP_REMOVED lines=12> */
.L_x_57:
[----:B------:R-:W-:Y:S05]  /*6200*/  BSYNC B1 ;  /* 0x0000000000017941 */ /* 0x000fea0003800000 */
.L_x_56:
        /* <DEDUP_REMOVED lines=12> */
.L_x_59:
[----:B------:R-:W-:Y:S05]  /*62d0*/  BSYNC B1 ;  /* 0x0000000000017941 */ /* 0x000fea0003800000 */
.L_x_58:
        /* <DEDUP_REMOVED lines=12> */
.L_x_61:
[----:B------:R-:W-:Y:S05]  /*63a0*/  BSYNC B1 ;  /* 0x0000000000017941 */ /* 0x000fea0003800000 */
.L_x_60:
        /* <DEDUP_REMOVED lines=12> */
.L_x_63:
[----:B------:R-:W-:Y:S05]  /*6470*/  BSYNC B1 ;  /* 0x0000000000017941 */ /* 0x000fea0003800000 */
.L_x_62:
        /* <DEDUP_REMOVED lines=12> */
.L_x_65:
[----:B------:R-:W-:Y:S05]  /*6540*/  BSYNC B1 ;  /* 0x0000000000017941 */ /* 0x000fea0003800000 */
.L_x_64:
        /* <DEDUP_REMOVED lines=12> */
.L_x_67:
[----:B------:R-:W-:Y:S05]  /*6610*/  BSYNC B1 ;  /* 0x0000000000017941 */ /* 0x000fea0003800000 */
.L_x_66:
        /* <DEDUP_REMOVED lines=12> */
.L_x_69:
[----:B------:R-:W-:Y:S05]  /*66e0*/  BSYNC B1 ;  /* 0x0000000000017941 */ /* 0x000fea0003800000 */
.L_x_68:
        /* <DEDUP_REMOVED lines=12> */
.L_x_71:
[----:B------:R-:W-:Y:S05]  /*67b0*/  BSYNC B1 ;  /* 0x0000000000017941 */ /* 0x000fea0003800000 */
.L_x_70:
        /* <DEDUP_REMOVED lines=12> */
.L_x_73:
[----:B------:R-:W-:Y:S05]  /*6880*/  BSYNC B1 ;  /* 0x0000000000017941 */ /* 0x000fea0003800000 */
.L_x_72:
        /* <DEDUP_REMOVED lines=12> */
.L_x_75:
[----:B------:R-:W-:Y:S05]  /*6950*/  BSYNC B1 ;  /* 0x0000000000017941 */ /* 0x000fea0003800000 */
.L_x_74:
        /* <DEDUP_REMOVED lines=12> */
.L_x_77:
[----:B------:R-:W-:Y:S05]  /*6a20*/  BSYNC B1 ;  /* 0x0000000000017941 */ /* 0x000fea0003800000 */
.L_x_76:
        /* <DEDUP_REMOVED lines=12> */
.L_x_79:
[----:B------:R-:W-:Y:S05]  /*6af0*/  BSYNC B1 ;  /* 0x0000000000017941 */ /* 0x000fea0003800000 */
.L_x_78:
        /* <DEDUP_REMOVED lines=12> */
.L_x_81:
[----:B------:R-:W-:Y:S05]  /*6bc0*/  BSYNC B1 ;  /* 0x0000000000017941 */ /* 0x000fea0003800000 */
.L_x_80:
        /* <DEDUP_REMOVED lines=12> */
.L_x_83:
[----:B------:R-:W-:Y:S05]  /*6c90*/  BSYNC B1 ;  /* 0x0000000000017941 */ /* 0x000fea0003800000 */
.L_x_82:
        /* <DEDUP_REMOVED lines=12> */
.L_x_85:
[----:B------:R-:W-:Y:S05]  /*6d60*/  BSYNC B1 ;  /* 0x0000000000017941 */ /* 0x000fea0003800000 */
.L_x_84:
        /* <DEDUP_REMOVED lines=12> */
.L_x_87:
[----:B------:R-:W-:Y:S05]  /*6e30*/  BSYNC B1 ;  /* 0x0000000000017941 */ /* 0x000fea0003800000 */
.L_x_86:
        /* <DEDUP_REMOVED lines=12> */
.L_x_89:
[----:B------:R-:W-:Y:S05]  /*6f00*/  BSYNC B1 ;  /* 0x0000000000017941 */ /* 0x000fea0003800000 */
.L_x_88:
        /* <DEDUP_REMOVED lines=12> */
.L_x_91:
[----:B------:R-:W-:Y:S05]  /*6fd0*/  BSYNC B1 ;  /* 0x0000000000017941 */ /* 0x000fea0003800000 */
.L_x_90:
        /* <DEDUP_REMOVED lines=12> */
.L_x_93:
[----:B------:R-:W-:Y:S05]  /*70a0*/  BSYNC B1 ;  /* 0x0000000000017941 */ /* 0x000fea0003800000 */
.L_x_92:
        /* <DEDUP_REMOVED lines=12> */
.L_x_95:
[----:B------:R-:W-:Y:S05]  /*7170*/  BSYNC B1 ;  /* 0x0000000000017941 */ /* 0x000fea0003800000 */
.L_x_94:
        /* <DEDUP_REMOVED lines=12> */
.L_x_97:
[----:B------:R-:W-:Y:S05]  /*7240*/  BSYNC B1 ;  /* 0x0000000000017941 */ /* 0x000fea0003800000 */
.L_x_96:
        /* <DEDUP_REMOVED lines=12> */
.L_x_99:
[----:B------:R-:W-:Y:S05]  /*7310*/  BSYNC B1 ;  /* 0x0000000000017941 */ /* 0x000fea0003800000 */
.L_x_98:
        /* <DEDUP_REMOVED lines=12> */
.L_x_101:
[----:B------:R-:W-:Y:S05]  /*73e0*/  BSYNC B1 ;  /* 0x0000000000017941 */ /* 0x000fea0003800000 */
.L_x_100:
        /* <DEDUP_REMOVED lines=12> */
.L_x_103:
[----:B------:R-:W-:Y:S05]  /*74b0*/  BSYNC B1 ;  /* 0x0000000000017941 */ /* 0x000fea0003800000 */
.L_x_102:
        /* <DEDUP_REMOVED lines=12> */
.L_x_105:
[----:B------:R-:W-:Y:S05]  /*7580*/  BSYNC B1 ;  /* 0x0000000000017941 */ /* 0x000fea0003800000 */
.L_x_104:
        /* <DEDUP_REMOVED lines=12> */
.L_x_107:
[----:B------:R-:W-:Y:S05]  /*7650*/  BSYNC B1 ;  /* 0x0000000000017941 */ /* 0x000fea0003800000 */
.L_x_106:
        /* <DEDUP_REMOVED lines=12> */
.L_x_109:
[----:B------:R-:W-:Y:S05]  /*7720*/  BSYNC B1 ;  /* 0x0000000000017941 */ /* 0x000fea0003800000 */
.L_x_108:
        /* <DEDUP_REMOVED lines=12> */
.L_x_111:
[----:B------:R-:W-:Y:S05]  /*77f0*/  BSYNC B1 ;  /* 0x0000000000017941 */ /* 0x000fea0003800000 */
.L_x_110:
        /* <DEDUP_REMOVED lines=12> */
.L_x_113:
[----:B------:R-:W-:Y:S05]  /*78c0*/  BSYNC B1 ;  /* 0x0000000000017941 */ /* 0x000fea0003800000 */
.L_x_112:
        /* <DEDUP_REMOVED lines=12> */
.L_x_115:
[----:B------:R-:W-:Y:S05]  /*7990*/  BSYNC B1 ;  /* 0x0000000000017941 */ /* 0x000fea0003800000 */
.L_x_114:
        /* <DEDUP_REMOVED lines=12> */
.L_x_117:
[----:B------:R-:W-:Y:S05]  /*7a60*/  BSYNC B1 ;  /* 0x0000000000017941 */ /* 0x000fea0003800000 */
.L_x_116:
        /* <DEDUP_REMOVED lines=12> */
.L_x_119:
[----:B------:R-:W-:Y:S05]  /*7b30*/  BSYNC B1 ;  /* 0x0000000000017941 */ /* 0x000fea0003800000 */
.L_x_118:
        /* <DEDUP_REMOVED lines=12> */
.L_x_121:
[----:B------:R-:W-:Y:S05]  /*7c00*/  BSYNC B1 ;  /* 0x0000000000017941 */ /* 0x000fea0003800000 */
.L_x_120:
        /* <DEDUP_REMOVED lines=12> */
.L_x_123:
[----:B------:R-:W-:Y:S05]  /*7cd0*/  BSYNC B1 ;  /* 0x0000000000017941 */ /* 0x000fea0003800000 */
.L_x_122:
        /* <DEDUP_REMOVED lines=12> */
.L_x_125:
[----:B------:R-:W-:Y:S05]  /*7da0*/  BSYNC B1 ;  /* 0x0000000000017941 */ /* 0x000fea0003800000 */
.L_x_124:
        /* <DEDUP_REMOVED lines=12> */
.L_x_127:
[----:B------:R-:W-:Y:S05]  /*7e70*/  BSYNC B1 ;  /* 0x0000000000017941 */ /* 0x000fea0003800000 */
.L_x_126:
        /* <DEDUP_REMOVED lines=12> */
.L_x_129:
[----:B------:R-:W-:Y:S05]  /*7f40*/  BSYNC B1 ;  /* 0x0000000000017941 */ /* 0x000fea0003800000 */
.L_x_128:
        /* <DEDUP_REMOVED lines=12> */
.L_x_131:
[----:B------:R-:W-:Y:S05]  /*8010*/  BSYNC B1 ;  /* 0x0000000000017941 */ /* 0x000fea0003800000 */
.L_x_130:
        /* <DEDUP_REMOVED lines=12> */
.L_x_133:
[----:B------:R-:W-:Y:S05]  /*80e0*/  BSYNC B1 ;  /* 0x0000000000017941 */ /* 0x000fea0003800000 */
.L_x_132:
        /* <DEDUP_REMOVED lines=12> */
.L_x_135:
[----:B------:R-:W-:Y:S05]  /*81b0*/  BSYNC B1 ;  /* 0x0000000000017941 */ /* 0x000fea0003800000 */
.L_x_134:
        /* <DEDUP_REMOVED lines=12> */
.L_x_137:
[----:B------:R-:W-:Y:S05]  /*8280*/  BSYNC B1 ;  /* 0x0000000000017941 */ /* 0x000fea0003800000 */
.L_x_136:
        /* <DEDUP_REMOVED lines=12> */
.L_x_139:
[----:B------:R-:W-:Y:S05]  /*8350*/  BSYNC B1 ;  /* 0x0000000000017941 */ /* 0x000fea0003800000 */
.L_x_138:
        /* <DEDUP_REMOVED lines=12> */
.L_x_141:
[----:B------:R-:W-:Y:S05]  /*8420*/  BSYNC B1 ;  /* 0x0000000000017941 */ /* 0x000fea0003800000 */
.L_x_140:
        /* <DEDUP_REMOVED lines=12> */
.L_x_143:
[----:B------:R-:W-:Y:S05]  /*84f0*/  BSYNC B1 ;  /* 0x0000000000017941 */ /* 0x000fea0003800000 */
.L_x_142:
        /* <DEDUP_REMOVED lines=12> */
.L_x_145:
[----:B------:R-:W-:Y:S05]  /*85c0*/  BSYNC B1 ;  /* 0x0000000000017941 */ /* 0x000fea0003800000 */
.L_x_144:
        /* <DEDUP_REMOVED lines=12> */
.L_x_147:
[----:B------:R-:W-:Y:S05]  /*8690*/  BSYNC B1 ;  /* 0x0000000000017941 */ /* 0x000fea0003800000 */
.L_x_146:
        /* <DEDUP_REMOVED lines=12> */
.L_x_149:
[----:B------:R-:W-:Y:S05]  /*8760*/  BSYNC B1 ;  /* 0x0000000000017941 */ /* 0x000fea0003800000 */
.L_x_148:
        /* <DEDUP_REMOVED lines=12> */
.L_x_151:
[----:B------:R-:W-:Y:S05]  /*8830*/  BSYNC B1 ;  /* 0x0000000000017941 */ /* 0x000fea0003800000 */
.L_x_150:
        /* <DEDUP_REMOVED lines=12> */
.L_x_153:
[----:B------:R-:W-:Y:S05]  /*8900*/  BSYNC B1 ;  /* 0x0000000000017941 */ /* 0x000fea0003800000 */
.L_x_152:
        /* <DEDUP_REMOVED lines=12> */
.L_x_155:
[----:B------:R-:W-:Y:S05]  /*89d0*/  BSYNC B1 ;  /* 0x0000000000017941 */ /* 0x000fea0003800000 */
.L_x_154:
        /* <DEDUP_REMOVED lines=12> */
.L_x_157:
[----:B------:R-:W-:Y:S05]  /*8aa0*/  BSYNC B1 ;  /* 0x0000000000017941 */ /* 0x000fea0003800000 */
.L_x_156:
        /* <DEDUP_REMOVED lines=12> */
.L_x_159:
[----:B------:R-:W-:Y:S05]  /*8b70*/  BSYNC B1 ;  /* 0x0000000000017941 */ /* 0x000fea0003800000 */
.L_x_158:
        /* <DEDUP_REMOVED lines=12> */
.L_x_161:
[----:B------:R-:W-:Y:S05]  /*8c40*/  BSYNC B1 ;  /* 0x0000000000017941 */ /* 0x000fea0003800000 */
.L_x_160:
        /* <DEDUP_REMOVED lines=12> */
.L_x_163:
[----:B------:R-:W-:Y:S05]  /*8d10*/  BSYNC B1 ;  /* 0x0000000000017941 */ /* 0x000fea0003800000 */
.L_x_162:
[----:B-----5:R-:W-:Y:S01]  /*8d20*/  LOP3.LUT R44, R44, 0xff, RZ, 0xc0, !PT ;  /* 0x000000ff2c2c7812 */ /* 0x020fe200078ec0ff */
[----:B------:R-:W-:Y:S01]  /*8d30*/  BSSY B1, `(.L_x_164) ;  /* 0x000000b000017945 */ /* 0x000fe20003800000 */
[----:B------:R-:W-:Y:S02]  /*8d40*/  ISETP.LT.OR P2, PT, R41, 0x79, !P1 ;  /* 0x000000792900780c */ /* 0x000fe40004f41670 */
[----:B------:R-:W-:Y:S02]  /*8d50*/  F2FP.F16.E4M3.UNPACK_B R44, R44 ;  /* 0x0000002cff2c723e */ /* 0x000fe400020006ff */
[----:B0--3--:R-:W-:-:S03]  /*8d60*/  PRMT R32, RZ, 0x7610, R32 ;  /* 0x00007610ff207816 */ /* 0x009fc60000000020 */
[----:B------:R-:W-:-:S05]  /*8d70*/  HADD2.F32 R44, -RZ, R44.H0_H0 ;  /* 0x2000002cff2c7230 */ /* 0x000fca0000004100 */
[----:B------:R-:W-:-:S04]  /*8d80*/  FMUL R44, R44, UR21 ;  /* 0x000000152c2c7c20 */ /* 0x000fc80008400000 */
[----:B------:R-:W-:-:S05]  /*8d90*/  FFMA R44, R165, UR20, R44 ;  /* 0x00000014a52c7c23 */ /* 0x000fca000800002c */
[----:B------:R-:W-:-:S05]  /*8da0*/  F2FP.SATFINITE.E4M3.F32.PACK_AB_MERGE_C R33, RZ, R44, RZ ;  /* 0x0000002cff21723e */ /* 0x000fca00048070ff */
[----:B------:R0:W-:Y:S01]  /*8db0*/  @!P0 STG.E.U8 desc[UR14][R24.64+0x79], R33 ;  /* 0x0000792118008986 */ /* 0x0001e2000c10110e */
[----:B------:R-:W-:Y:S05]  /*8dc0*/  @P2 BRA `(.L_x_165) ;  /* 0x0000000000042947 */ /* 0x000fea0003800000 */
[----:B------:R3:W5:Y:S02]  /*8dd0*/  LDG.E.U8 R32, desc[UR14][R34.64+0x78] ;  /* 0x0000780e22207981 */ /* 0x000764000c1e1100 */
.L_x_165:
[----:B------:R-:W-:Y:S05]  /*8de0*/  BSYNC B1 ;  /* 0x0000000000017941 */ /* 0x000fea0003800000 */
.L_x_164:
[----:B-----5:R-:W-:Y:S01]  /*8df0*/  LOP3.LUT R32, R32, 0xff, RZ, 0xc0, !PT ;  /* 0x000000ff20207812 */ /* 0x020fe200078ec0ff */
[----:B------:R-:W-:Y:S01]  /*8e00*/  BSSY B1, `(.L_x_166) ;  /* 0x000000b000017945 */ /* 0x000fe20003800000 */
[----:B------:R-:W-:Y:S02]  /*8e10*/  ISETP.LT.OR P1, PT, R41, 0x7a, !P1 ;  /* 0x0000007a2900780c */ /* 0x000fe40004f21670 */
[----:B------:R-:W-:Y:S02]  /*8e20*/  F2FP.F16.E4M3.UNPACK_B R32, R32 ;  /* 0x00000020ff20723e */ /* 0x000fe400020006ff */
[----:B0-2---:R-:W-:-:S03]  /*8e30*/  PRMT R24, RZ, 0x7610, R24 ;  /* 0x00007610ff187816 */ /* 0x005fc60000000018 */
[----:B------:R-:W-:-:S05]  /*8e40*/  HADD2.F32 R32, -RZ, R32.H0_H0 ;  /* 0x20000020ff207230 */ /* 0x000fca0000004100 */
[----:B------:R-:W-:-:S04]  /*8e50*/  FMUL R25, R32, UR21 ;  /* 0x0000001520197c20 */ /* 0x000fc80008400000 */
[----:B------:R-:W-:-:S05]  /*8e60*/  FFMA R25, R164, UR20, R25 ;  /* 0x00000014a4197c23 */ /* 0x000fca0008000019 */
[----:B------:R-:W-:-:S05]  /*8e70*/  F2FP.SATFINITE.E4M3.F32.PACK_AB_MERGE_C R25, RZ, R25, RZ ;  /* 0x00000019ff19723e */ /* 0x000fca00048070ff */
[----:B------:R0:W-:Y:S01]  /*8e80*/  @!P2 STG.E.U8 desc[UR14][R26.64+0x78], R25 ;  /* 0x000078191a00a986 */ /* 0x0001e2000c10110e */
[----:B------:R-:W-:Y:S05]  /*8e90*/  @P1 BRA `(.L_x_167) ;  /* 0x0000000000041947 */ /* 0x000fea0003800000 */
[----:B------:R2:W5:Y:S02]  /*8ea0*/  LDG.E.U8 R24, desc[UR14][R34.64+0x79] ;  /* 0x0000790e22187981 */ /* 0x000564000c1e1100 */
.L_x_167:
[----:B------:R-:W-:Y:S05]  /*8eb0*/  BSYNC B1 ;  /* 0x0000000000017941 */ /* 0x000fea0003800000 */
.L_x_166:
[----:B-----5:R-:W-:Y:S01]  /*8ec0*/  LOP3.LUT R24, R24, 0xff, RZ, 0xc0, !PT ;  /* 0x000000ff18187812 */ /* 0x020fe200078ec0ff */
[----:B------:R-:W-:Y:S01]  /*8ed0*/  BSSY B1, `(.L_x_168) ;  /* 0x0000013000017945 */ /* 0x000fe20003800000 */
[----:B------:R-:W-:Y:S02]  /*8ee0*/  IADD3 R33, P0, R43, 0x80, RZ ;  /* 0x000000802b217810 */ /* 0x000fe40007f1e0ff */
[----:B------:R-:W-:-:S03]  /*8ef0*/  F2FP.F16.E4M3.UNPACK_B R24, R24 ;  /* 0x00000018ff18723e */ /* 0x000fc600020006ff */
[----:B0-----:R-:W-:Y:S01]  /*8f00*/  IMAD.X R25, RZ, RZ, R39, P0 ;  /* 0x000000ffff197224 */ /* 0x001fe200000e0627 */
[----:B------:R-:W-:Y:S01]  /*8f10*/  ISETP.GE.AND P0, PT, R42, 0x81, PT ;  /* 0x000000812a00780c */ /* 0x000fe20003f06270 */
[----:B------:R-:W-:Y:S02]  /*8f20*/  HADD2.F32 R24, -RZ, R24.H0_H0 ;  /* 0x20000018ff187230 */ /* 0x000fe40000004100 */
[----:B--234-:R-:W-:Y:S01]  /*8f30*/  IMAD R34, R25, UR6, RZ ;  /* 0x0000000619227c24 */ /* 0x01cfe2000f8e02ff */
        /* <DEDUP_REMOVED lines=12> */
.L_x_169:
[----:B------:R-:W-:Y:S05]  /*9000*/  BSYNC B1 ;  /* 0x0000000000017941 */ /* 0x000fea0003800000 */
.L_x_168:
[----:B-----5:R-:W-:Y:S01]  /*9010*/  LOP3.LUT R32, R32, 0xff, RZ, 0xc0, !PT ;  /* 0x000000ff20207812 */ /* 0x020fe200078ec0ff */
[----:B------:R-:W-:Y:S01]  /*9020*/  BSSY B1, `(.L_x_170) ;  /* 0x000000b000017945 */ /* 0x000fe20003800000 */
[----:B------:R-:W-:Y:S02]  /*9030*/  ISETP.LT.OR P2, PT, R41, 0x2, !P0 ;  /* 0x000000022900780c */ /* 0x000fe40004741670 */
[----:B------:R-:W-:Y:S02]  /*9040*/  F2FP.F16.E4M3.UNPACK_B R32, R32 ;  /* 0x00000020ff20723e */ /* 0x000fe400020006ff */
[----:B0-----:R-:W-:-:S03]  /*9050*/  PRMT R26, RZ, 0x7610, R26 ;  /* 0x00007610ff1a7816 */ /* 0x001fc6000000001a */
[----:B------:R-:W-:-:S05]  /*9060*/  HADD2.F32 R32, -RZ, R32.H0_H0 ;  /* 0x20000020ff207230 */ /* 0x000fca0000004100 */
[----:B------:R-:W-:-:S04]  /*9070*/  FMUL R27, R32, UR21 ;  /* 0x00000015201b7c20 */ /* 0x000fc80008400000 */
[----:B------:R-:W-:-:S05]  /*9080*/  FFMA R27, R162, UR20, R27 ;  /* 0x00000014a21b7c23 */ /* 0x000fca000800001b */
[----:B------:R-:W-:-:S05]  /*9090*/  F2FP.SATFINITE.E4M3.F32.PACK_AB_MERGE_C R27, RZ, R27, RZ ;  /* 0x0000001bff1b723e */ /* 0x000fca00048070ff */
[----:B------:R0:W-:Y:S01]  /*90a0*/  @!P3 STG.E.U8 desc[UR14][R28.64], R27 ;  /* 0x0000001b1c00b986 */ /* 0x0001e2000c10110e */
[----:B------:R-:W-:Y:S05]  /*90b0*/  @P2 BRA `(.L_x_171) ;  /* 0x0000000000042947 */ /* 0x000fea0003800000 */
[----:B------:R3:W5:Y:S02]  /*90c0*/  LDG.E.U8 R26, desc[UR14][R24.64+0x1] ;  /* 0x0000010e181a7981 */ /* 0x000764000c1e1100 */
.L_x_171:
[----:B------:R-:W-:Y:S05]  /*90d0*/  BSYNC B1 ;  /* 0x0000000000017941 */ /* 0x000fea0003800000 */
.L_x_170:
[----:B-----5:R-:W-:Y:S01]  /*90e0*/  LOP3.LUT R26, R26, 0xff, RZ, 0xc0, !PT ;  /* 0x000000ff1a1a7812 */ /* 0x020fe200078ec0ff */
[----:B------:R-:W-:Y:S01]  /*90f0*/  BSSY B1, `(.L_x_172) ;  /* 0x0000013000017945 */ /* 0x000fe20003800000 */
[----:B------:R-:W-:Y:S02]  /*9100*/  IADD3 R43, P1, R43, 0x88, RZ ;  /* 0x000000882b2b7810 */ /* 0x000fe40007f3e0ff */
[----:B------:R-:W-:Y:S02]  /*9110*/  F2FP.F16.E4M3.UNPACK_B R26, R26 ;  /* 0x0000001aff1a723e */ /* 0x000fe400020006ff */
[----:B------:R-:W-:Y:S01]  /*9120*/  PRMT R32, RZ, 0x7610, R32 ;  /* 0x00007610ff207816 */ /* 0x000fe20000000020 */
[----:B------:R-:W-:Y:S01]  /*9130*/  IMAD.X R38, RZ, RZ, R39, P1 ;  /* 0x000000ffff267224 */ /* 0x000fe200008e0627 */
[----:B------:R-:W-:Y:S01]  /*9140*/  ISETP.GE.AND P1, PT, R42, 0x89, PT ;  /* 0x000000892a00780c */ /* 0x000fe20003f26270 */
[----:B------:R-:W-:Y:S02]  /*9150*/  HADD2.F32 R26, -RZ, R26.H0_H0 ;  /* 0x2000001aff1a7230 */ /* 0x000fe40000004100 */
[----:B------:R-:W-:Y:S01]  /*9160*/  IMAD R38, R38, UR6, RZ ;  /* 0x0000000626267c24 */ /* 0x000fe2000f8e02ff */
[----:B------:R-:W-:Y:S01]  /*9170*/  ISETP.LT.OR P5, PT, R41, 0x1, !P1 ;  /* 0x000000012900780c */ /* 0x000fe20004fa1670 */
[----:B------:R-:W-:-:S04]  /*9180*/  IMAD.WIDE.U32 R36, R43, UR6, R36 ;  /* 0x000000062b247c25 */ /* 0x000fc8000f8e0024 */
[----:B------:R-:W-:Y:S01]  /*9190*/  FMUL R26, R26, UR21 ;  /* 0x000000151a1a7c20 */ /* 0x000fe20008400000 */
[----:B------:R-:W-:-:S03]  /*91a0*/  IMAD R43, R43, UR7, R38 ;  /* 0x000000072b2b7c24 */ /* 0x000fc6000f8e0226 */
[----:B------:R-:W-:Y:S01]  /*91b0*/  FFMA R161, R161, UR20, R26 ;  /* 0x00000014a1a17c23 */ /* 0x000fe2000800001a */
[----:B------:R-:W-:-:S04]  /*91c0*/  IADD3 R26, P3, R36, UR10, RZ ;  /* 0x0000000a241a7c10 */ /* 0x000fc8000ff7e0ff */
[----:B------:R-:W-:Y:S02]  /*91d0*/  F2FP.SATFINITE.E4M3.F32.PACK_AB_MERGE_C R161, RZ, R161, RZ ;  /* 0x000000a1ffa1723e */ /* 0x000fe400048070ff */
[----:B0-----:R-:W-:-:S03]  /*91e0*/  IADD3.X R27, R37, UR11, R43, P3, !PT ;  /* 0x0000000b251b7c10 */ /* 0x001fc60009ffe42b */
[----:B------:R0:W-:Y:S01]  /*91f0*/  @!P2 STG.E.U8 desc[UR14][R28.64+0x1], R161 ;  /* 0x000001a11c00a986 */ /* 0x0001e2000c10110e */
[----:B------:R-:W-:Y:S05]  /*9200*/  @P5 BRA `(.L_x_173) ;  /* 0x0000000000045947 */ /* 0x000fea0003800000 */
[----:B------:R4:W5:Y:S02]  /*9210*/  LDG.E.U8 R32, desc[UR14][R26.64] ;  /* 0x0000000e1a207981 */ /* 0x000964000c1e1100 */
.L_x_173:
[----:B------:R-:W-:Y:S05]  /*9220*/  BSYNC B1 ;  /* 0x0000000000017941 */ /* 0x000fea0003800000 */
.L_x_172:
        /* <DEDUP_REMOVED lines=12> */
.L_x_175:
[----:B------:R-:W-:Y:S05]  /*92f0*/  BSYNC B1 ;  /* 0x0000000000017941 */ /* 0x000fea0003800000 */
.L_x_174:
        /* <DEDUP_REMOVED lines=12> */
.L_x_177:
[----:B------:R-:W-:Y:S05]  /*93c0*/  BSYNC B1 ;  /* 0x0000000000017941 */ /* 0x000fea0003800000 */
.L_x_176:
        /* <DEDUP_REMOVED lines=12> */
.L_x_179:
[----:B------:R-:W-:Y:S05]  /*9490*/  BSYNC B1 ;  /* 0x0000000000017941 */ /* 0x000fea0003800000 */
.L_x_178:
        /* <DEDUP_REMOVED lines=12> */
.L_x_181:
[----:B------:R-:W-:Y:S05]  /*9560*/  BSYNC B1 ;  /* 0x0000000000017941 */ /* 0x000fea0003800000 */
.L_x_180:
        /* <DEDUP_REMOVED lines=12> */
.L_x_183:
[----:B------:R-:W-:Y:S05]  /*9630*/  BSYNC B1 ;  /* 0x0000000000017941 */ /* 0x000fea0003800000 */
.L_x_182:
        /* <DEDUP_REMOVED lines=12> */
.L_x_185:
[----:B------:R-:W-:Y:S05]  /*9700*/  BSYNC B1 ;  /* 0x0000000000017941 */ /* 0x000fea0003800000 */
.L_x_184:
        /* <DEDUP_REMOVED lines=12> */
.L_x_187:
[----:B------:R-:W-:Y:S05]  /*97d0*/  BSYNC B1 ;  /* 0x0000000000017941 */ /* 0x000fea0003800000 */
.L_x_186:
        /* <DEDUP_REMOVED lines=12> */
.L_x_189:
[----:B------:R-:W-:Y:S05]  /*98a0*/  BSYNC B1 ;  /* 0x0000000000017941 */ /* 0x000fea0003800000 */
.L_x_188:
        /* <DEDUP_REMOVED lines=12> */
.L_x_191:
[----:B------:R-:W-:Y:S05]  /*9970*/  BSYNC B1 ;  /* 0x0000000000017941 */ /* 0x000fea0003800000 */
.L_x_190:
[----:B-----5:R-:W-:Y:S01]  /*9980*/  LOP3.LUT R32, R32, 0xff, RZ, 0xc0, !PT ;  /* 0x000000ff20207812 */ /* 0x020fe200078ec0ff */
[----:B------:R-:W-:Y:S01]  /*9990*/  BSSY B1, `(.L_x_192) ;  /* 0x000000b000017945 */ /* 0x000fe20003800000 */
[----:B------:R-:W-:Y:S02]  /*99a0*/  ISETP.LT.OR P3, PT, R41, 0x19, !P0 ;  /* 0x000000192900780c */ /* 0x000fe40004761670 */
[----:B------:R-:W-:-:S05]  /*99b0*/  F2FP.F16.E4M3.UNPACK_B R32, R32 ;  /* 0x00000020ff20723e */ /* 0x000fca00020006ff */
[----:B------:R-:W-:-:S05]  /*99c0*/  HADD2.F32 R32, -RZ, R32.H0_H0 ;  /* 0x20000020ff207230 */ /* 0x000fca0000004100 */
[----:B------:R-:W-:-:S04]  /*99d0*/  FMUL R32, R32, UR21 ;  /* 0x0000001520207c20 */ /* 0x000fc80008400000 */
[----:B------:R-:W-:Y:S01]  /*99e0*/  FFMA R32, R23, UR20, R32 ;  /* 0x0000001417207c23 */ /* 0x000fe20008000020 */
[----:B------:R-:W-:-:S04]  /*99f0*/  PRMT R23, RZ, 0x7610, R23 ;  /* 0x00007610ff177816 */ /* 0x000fc80000000017 */
[----:B0-----:R-:W-:-:S05]  /*9a00*/  F2FP.SATFINITE.E4M3.F32.PACK_AB_MERGE_C R33, RZ, R32, RZ ;  /* 0x00000020ff21723e */ /* 0x001fca00048070ff */
[----:B------:R0:W-:Y:S01]  /*9a10*/  @!P2 STG.E.U8 desc[UR14][R30.64+0x11], R33 ;  /* 0x000011211e00a986 */ /* 0x0001e2000c10110e */
[----:B------:R-:W-:Y:S05]  /*9a20*/  @P3 BRA `(.L_x_193) ;  /* 0x0000000000043947 */ /* 0x000fea0003800000 */
[----:B------:R0:W5:Y:S02]  /*9a30*/  LDG.E.U8 R23, desc[UR14][R24.64+0x18] ;  /* 0x0000180e18177981 */ /* 0x000164000c1e1100 */
.L_x_193:
[----:B------:R-:W-:Y:S05]  /*9a40*/  BSYNC B1 ;  /* 0x0000000000017941 */ /* 0x000fea0003800000 */
.L_x_192:
        /* <DEDUP_REMOVED lines=8> */
[----:B------:R-:W-:-:S05]  /*9ad0*/  F2FP.SATFINITE.E4M3.F32.PACK_AB_MERGE_C R23, RZ, R23, RZ ;  /* 0x00000017ff17723e */ /* 0x000fca00048070ff */
[----:B------:R0:W-:Y:S01]  /*9ae0*/  @!P3 STG.E.U8 desc[UR14][R28.64+0x18], R23 ;  /* 0x000018171c00b986 */ /* 0x0001e2000c10110e */
[----:B------:R-:W-:Y:S05]  /*9af0*/  @P2 BRA `(.L_x_195) ;  /* 0x0000000000042947 */ /* 0x000fea0003800000 */
[----:B------:R0:W5:Y:S02]  /*9b00*/  LDG.E.U8 R22, desc[UR14][R24.64+0x19] ;  /* 0x0000190e18167981 */ /* 0x000164000c1e1100 */
.L_x_195:
[----:B------:R-:W-:Y:S05]  /*9b10*/  BSYNC B1 ;  /* 0x0000000000017941 */ /* 0x000fea0003800000 */
.L_x_194:
        /* <DEDUP_REMOVED lines=12> */
.L_x_197:
[----:B------:R-:W-:Y:S05]  /*9be0*/  BSYNC B1 ;  /* 0x0000000000017941 */ /* 0x000fea0003800000 */
.L_x_196:
        /* <DEDUP_REMOVED lines=12> */
.L_x_199:
[----:B------:R-:W-:Y:S05]  /*9cb0*/  BSYNC B1 ;  /* 0x0000000000017941 */ /* 0x000fea0003800000 */
.L_x_198:
        /* <DEDUP_REMOVED lines=12> */
.L_x_201:
[----:B------:R-:W-:Y:S05]  /*9d80*/  BSYNC B1 ;  /* 0x0000000000017941 */ /* 0x000fea0003800000 */
.L_x_200:
        /* <DEDUP_REMOVED lines=12> */
.L_x_203:
[----:B------:R-:W-:Y:S05]  /*9e50*/  BSYNC B1 ;  /* 0x0000000000017941 */ /* 0x000fea0003800000 */
.L_x_202:
        /* <DEDUP_REMOVED lines=12> */
.L_x_205:
[----:B------:R-:W-:Y:S05]  /*9f20*/  BSYNC B1 ;  /* 0x0000000000017941 */ /* 0x000fea0003800000 */
.L_x_204:
        /* <DEDUP_REMOVED lines=12> */
.L_x_207:
[----:B------:R-:W-:Y:S05]  /*9ff0*/  BSYNC B1 ;  /* 0x0000000000017941 */ /* 0x000fea0003800000 */
.L_x_206:
        /* <DEDUP_REMOVED lines=12> */
.L_x_209:
[----:B------:R-:W-:Y:S05]  /*a0c0*/  BSYNC B1 ;  /* 0x0000000000017941 */ /* 0x000fea0003800000 */
.L_x_208:
        /* <DEDUP_REMOVED lines=12> */
.L_x_211:
[----:B------:R-:W-:Y:S05]  /*a190*/  BSYNC B1 ;  /* 0x0000000000017941 */ /* 0x000fea0003800000 */
.L_x_210:
        /* <DEDUP_REMOVED lines=12> */
.L_x_213:
[----:B------:R-:W-:Y:S05]  /*a260*/  BSYNC B1 ;  /* 0x0000000000017941 */ /* 0x000fea0003800000 */
.L_x_212:
        /* <DEDUP_REMOVED lines=12> */
.L_x_215:
[----:B------:R-:W-:Y:S05]  /*a330*/  BSYNC B1 ;  /* 0x0000000000017941 */ /* 0x000fea0003800000 */
.L_x_214:
        /* <DEDUP_REMOVED lines=12> */
.L_x_217:
[----:B------:R-:W-:Y:S05]  /*a400*/  BSYNC B1 ;  /* 0x0000000000017941 */ /* 0x000fea0003800000 */
.L_x_216:
        /* <DEDUP_REMOVED lines=12> */
.L_x_219:
[----:B------:R-:W-:Y:S05]  /*a4d0*/  BSYNC B1 ;  /* 0x0000000000017941 */ /* 0x000fea0003800000 */
.L_x_218:
        /* <DEDUP_REMOVED lines=12> */
.L_x_221:
[----:B------:R-:W-:Y:S05]  /*a5a0*/  BSYNC B1 ;  /* 0x0000000000017941 */ /* 0x000fea0003800000 */
.L_x_220:
        /* <DEDUP_REMOVED lines=12> */
.L_x_223:
[----:B------:R-:W-:Y:S05]  /*a670*/  BSYNC B1 ;  /* 0x0000000000017941 */ /* 0x000fea0003800000 */
.L_x_222:
        /* <DEDUP_REMOVED lines=12> */
.L_x_225:
[----:B------:R-:W-:Y:S05]  /*a740*/  BSYNC B1 ;  /* 0x0000000000017941 */ /* 0x000fea0003800000 */
.L_x_224:
        /* <DEDUP_REMOVED lines=12> */
.L_x_227:
[----:B------:R-:W-:Y:S05]  /*a810*/  BSYNC B1 ;  /* 0x0000000000017941 */ /* 0x000fea0003800000 */
.L_x_226:
        /* <DEDUP_REMOVED lines=12> */
.L_x_229:
[----:B------:R-:W-:Y:S05]  /*a8e0*/  BSYNC B1 ;  /* 0x0000000000017941 */ /* 0x000fea0003800000 */
.L_x_228:
        /* <DEDUP_REMOVED lines=12> */
.L_x_231:
[----:B------:R-:W-:Y:S05]  /*a9b0*/  BSYNC B1 ;  /* 0x0000000000017941 */ /* 0x000fea0003800000 */
.L_x_230:
        /* <DEDUP_REMOVED lines=12> */
.L_x_233:
[----:B------:R-:W-:Y:S05]  /*aa80*/  BSYNC B1 ;  /* 0x0000000000017941 */ /* 0x000fea0003800000 */
.L_x_232:
        /* <DEDUP_REMOVED lines=12> */
.L_x_235:
[----:B------:R-:W-:Y:S05]  /*ab50*/  BSYNC B1 ;  /* 0x0000000000017941 */ /* 0x000fea0003800000 */
.L_x_234:
[----:B-----5:R-:W-:Y:S01]  /*ab60*/  LOP3.LUT R2, R2, 0xff, RZ, 0xc0, !PT ;  /* 0x000000ff02027812 */ /* 0x020fe200078ec0ff */
[----:B------:R-:W-:Y:S01]  /*ab70*/  BSSY B1, `(.L_x_236) ;  /* 0x000000b000017945 */ /* 0x000fe20003800000 */
[----:B------:R-:W-:Y:S02]  /*ab80*/  ISETP.LT.OR P3, PT, R41, 0x41, !P1 ;  /* 0x000000412900780c */ /* 0x000fe40004f61670 */
[----:B------:R-:W-:-:S05]  /*ab90*/  F2FP.F16.E4M3.UNPACK_B R2, R2 ;  /* 0x00000002ff02723e */ /* 0x000fca00020006ff */
[----:B------:R-:W-:-:S05]  /*aba0*/  HADD2.F32 R2, -RZ, R2.H0_H0 ;  /* 0x20000002ff027230 */ /* 0x000fca0000004100 */
[----:B0-----:R-:W-:-:S04]  /*abb0*/  FMUL R3, R2, UR21 ;  /* 0x0000001502037c20 */ /* 0x001fc80008400000 */
[----:B------:R-:W-:Y:S01]  /*abc0*/  FFMA R3, R0, UR20, R3 ;  /* 0x0000001400037c23 */ /* 0x000fe20008000003 */
[----:B------:R-:W-:-:S04]  /*abd0*/  PRMT R0, RZ, 0x7610, R0 ;  /* 0x00007610ff007816 */ /* 0x000fc80000000000 */
[----:B------:R-:W-:-:S05]  /*abe0*/  F2FP.SATFINITE.E4M3.F32.PACK_AB_MERGE_C R3, RZ, R3, RZ ;  /* 0x00000003ff03723e */ /* 0x000fca00048070ff */
[----:B------:R0:W-:Y:S01]  /*abf0*/  @!P2 STG.E.U8 desc[UR14][R28.64+0x41], R3 ;  /* 0x000041031c00a986 */ /* 0x0001e2000c10110e */
[----:B------:R-:W-:Y:S05]  /*ac00*/  @P3 BRA `(.L_x_237) ;  /* 0x0000000000043947 */ /* 0x000fea0003800000 */
[----:B------:R0:W5:Y:S02]  /*ac10*/  LDG.E.U8 R0, desc[UR14][R26.64+0x40] ;  /* 0x0000400e1a007981 */ /* 0x000164000c1e1100 */
.L_x_237:
[----:B------:R-:W-:Y:S05]  /*ac20*/  BSYNC B1 ;  /* 0x0000000000017941 */ /* 0x000fea0003800000 */
.L_x_236:
[----:B------:R-:W2:Y:S01]  /*ac30*/  LDL.LU R2, [R1] ;  /* 0x0000000001027983 */ /* 0x000ea20000300800 */
[----:B-----5:R-:W-:Y:S01]  /*ac40*/  LOP3.LUT R0, R0, 0xff, RZ, 0xc0, !PT ;  /* 0x000000ff00007812 */ /* 0x020fe200078ec0ff */
[----:B------:R-:W-:Y:S01]  /*ac50*/  BSSY B1, `(.L_x_238) ;  /* 0x000000b000017945 */ /* 0x000fe20003800000 */
[----:B------:R-:W-:Y:S02]  /*ac60*/  ISETP.LT.OR P2, PT, R41, 0x42, !P1 ;  /* 0x000000422900780c */ /* 0x000fe40004f41670 */
[----:B------:R-:W-:-:S05]  /*ac70*/  F2FP.F16.E4M3.UNPACK_B R0, R0 ;  /* 0x00000000ff00723e */ /* 0x000fca00020006ff */
[----:B------:R-:W-:-:S05]  /*ac80*/  HADD2.F32 R0, -RZ, R0.H0_H0 ;  /* 0x20000000ff007230 */ /* 0x000fca0000004100 */
[----:B------:R-:W-:-:S04]  /*ac90*/  FMUL R0, R0, UR21 ;  /* 0x0000001500007c20 */ /* 0x000fc80008400000 */
[----:B--2---:R-:W-:-:S05]  /*aca0*/  FFMA R0, R2, UR20, R0 ;  /* 0x0000001402007c23 */ /* 0x004fca0008000000 */
[----:B0-----:R-:W-:Y:S02]  /*acb0*/  F2FP.SATFINITE.E4M3.F32.PACK_AB_MERGE_C R3, RZ, R0, RZ ;  /* 0x00000000ff03723e */ /* 0x001fe400048070ff */
[----:B------:R-:W-:-:S03]  /*acc0*/  PRMT R0, RZ, 0x7610, R0 ;  /* 0x00007610ff007816 */ /* 0x000fc60000000000 */
[----:B------:R0:W-:Y:S01]  /*acd0*/  @!P3 STG.E.U8 desc[UR14][R30.64+0x40], R3 ;  /* 0x000040031e00b986 */ /* 0x0001e2000c10110e */
[----:B------:R-:W-:Y:S05]  /*ace0*/  @P2 BRA `(.L_x_239) ;  /* 0x0000000000042947 */ /* 0x000fea0003800000 */
[----:B------:R2:W5:Y:S02]  /*acf0*/  LDG.E.U8 R0, desc[UR14][R26.64+0x41] ;  /* 0x0000410e1a007981 */ /* 0x000564000c1e1100 */
.L_x_239:
[----:B------:R-:W-:Y:S05]  /*ad00*/  BSYNC B1 ;  /* 0x0000000000017941 */ /* 0x000fea0003800000 */
.L_x_238:
[----:B------:R-:W3:Y:S01]  /*ad10*/  LDL.LU R2, [R1+0x4] ;  /* 0x0000040001027983 */ /* 0x000ee20000300800 */
[----:B-----5:R-:W-:Y:S01]  /*ad20*/  LOP3.LUT R0, R0, 0xff, RZ, 0xc0, !PT ;  /* 0x000000ff00007812 */ /* 0x020fe200078ec0ff */
[----:B------:R-:W-:Y:S01]  /*ad30*/  BSSY B1, `(.L_x_240) ;  /* 0x000000b000017945 */ /* 0x000fe20003800000 */
[----:B------:R-:W-:Y:S02]  /*ad40*/  ISETP.LT.OR P3, PT, R41, 0x49, !P0 ;  /* 0x000000492900780c */ /* 0x000fe40004761670 */
[----:B------:R-:W-:-:S05]  /*ad50*/  F2FP.F16.E4M3.UNPACK_B R0, R0 ;  /* 0x00000000ff00723e */ /* 0x000fca00020006ff */
[----:B------:R-:W-:-:S05]  /*ad60*/  HADD2.F32 R0, -RZ, R0.H0_H0 ;  /* 0x20000000ff007230 */ /* 0x000fca0000004100 */
[----:B------:R-:W-:-:S04]  /*ad70*/  FMUL R0, R0, UR21 ;  /* 0x0000001500007c20 */ /* 0x000fc80008400000 */
[----:B---3--:R-:W-:-:S05]  /*ad80*/  FFMA R0, R2, UR20, R0 ;  /* 0x0000001402007c23 */ /* 0x008fca0008000000 */
[----:B0-----:R-:W-:Y:S02]  /*ad90*/  F2FP.SATFINITE.E4M3.F32.PACK_AB_MERGE_C R3, RZ, R0, RZ ;  /* 0x00000000ff03723e */ /* 0x001fe400048070ff */
[----:B------:R-:W-:-:S03]  /*ada0*/  PRMT R0, RZ, 0x7610, R0 ;  /* 0x00007610ff007816 */ /* 0x000fc60000000000 */
[----:B------:R0:W-:Y:S01]  /*adb0*/  @!P2 STG.E.U8 desc[UR14][R30.64+0x41], R3 ;  /* 0x000041031e00a986 */ /* 0x0001e2000c10110e */
[----:B------:R-:W-:Y:S05]  /*adc0*/  @P3 BRA `(.L_x_241) ;  /* 0x0000000000043947 */ /* 0x000fea0003800000 */
[----:B------:R3:W5:Y:S02]  /*add0*/  LDG.E.U8 R0, desc[UR14][R24.64+0x48] ;  /* 0x0000480e18007981 */ /* 0x000764000c1e1100 */
.L_x_241:
[----:B------:R-:W-:Y:S05]  /*ade0*/  BSYNC B1 ;  /* 0x0000000000017941 */ /* 0x000fea0003800000 */
.L_x_240:
[----:B------:R-:W2:Y:S01]  /*adf0*/  LDL.LU R2, [R1+0x8] ;  /* 0x0000080001027983 */ /* 0x000ea20000300800 */
        /* <DEDUP_REMOVED lines=12> */
.L_x_243:
[----:B------:R-:W-:Y:S05]  /*aec0*/  BSYNC B1 ;  /* 0x0000000000017941 */ /* 0x000fea0003800000 */
.L_x_242:
        /* <DEDUP_REMOVED lines=13> */
.L_x_245:
[----:B------:R-:W-:Y:S05]  /*afa0*/  BSYNC B1 ;  /* 0x0000000000017941 */ /* 0x000fea0003800000 */
.L_x_244:
        /* <DEDUP_REMOVED lines=13> */
.L_x_247:
[----:B------:R-:W-:Y:S05]  /*b080*/  BSYNC B1 ;  /* 0x0000000000017941 */ /* 0x000fea0003800000 */
.L_x_246:
        /* <DEDUP_REMOVED lines=13> */
.L_x_249:
[----:B------:R-:W-:Y:S05]  /*b160*/  BSYNC B1 ;  /* 0x0000000000017941 */ /* 0x000fea0003800000 */
.L_x_248:
        /* <DEDUP_REMOVED lines=13> */
.L_x_251:
[----:B------:R-:W-:Y:S05]  /*b240*/  BSYNC B1 ;  /* 0x0000000000017941 */ /* 0x000fea0003800000 */
.L_x_250:
        /* <DEDUP_REMOVED lines=13> */
.L_x_253:
[----:B------:R-:W-:Y:S05]  /*b320*/  BSYNC B1 ;  /* 0x0000000000017941 */ /* 0x000fea0003800000 */
.L_x_252:
        /* <DEDUP_REMOVED lines=13> */
.L_x_255:
[----:B------:R-:W-:Y:S05]  /*b400*/  BSYNC B1 ;  /* 0x0000000000017941 */ /* 0x000fea0003800000 */
.L_x_254:
        /* <DEDUP_REMOVED lines=13> */
.L_x_257:
[----:B------:R-:W-:Y:S05]  /*b4e0*/  BSYNC B1 ;  /* 0x0000000000017941 */ /* 0x000fea0003800000 */
.L_x_256:
        /* <DEDUP_REMOVED lines=13> */
.L_x_259:
[----:B------:R-:W-:Y:S05]  /*b5c0*/  BSYNC B1 ;  /* 0x0000000000017941 */ /* 0x000fea0003800000 */
.L_x_258:
        /* <DEDUP_REMOVED lines=13> */
.L_x_261:
[----:B------:R-:W-:Y:S05]  /*b6a0*/  BSYNC B1 ;  /* 0x0000000000017941 */ /* 0x000fea0003800000 */
.L_x_260:
        /* <DEDUP_REMOVED lines=13> */
.L_x_263:
[----:B------:R-:W-:Y:S05]  /*b780*/  BSYNC B1 ;  /* 0x0000000000017941 */ /* 0x000fea0003800000 */
.L_x_262:
        /* <DEDUP_REMOVED lines=13> */
.L_x_265:
[----:B------:R-:W-:Y:S05]  /*b860*/  BSYNC B1 ;  /* 0x0000000000017941 */ /* 0x000fea0003800000 */
.L_x_264:
        /* <DEDUP_REMOVED lines=13> */
.L_x_267:
[----:B------:R-:W-:Y:S05]  /*b940*/  BSYNC B1 ;  /* 0x0000000000017941 */ /* 0x000fea0003800000 */
.L_x_266:
        /* <DEDUP_REMOVED lines=13> */
.L_x_269:
[----:B------:R-:W-:Y:S05]  /*ba20*/  BSYNC B1 ;  /* 0x0000000000017941 */ /* 0x000fea0003800000 */
.L_x_268:
        /* <DEDUP_REMOVED lines=13> */
.L_x_271:
[----:B------:R-:W-:Y:S05]  /*bb00*/  BSYNC B1 ;  /* 0x0000000000017941 */ /* 0x000fea0003800000 */
.L_x_270:
        /* <DEDUP_REMOVED lines=13> */
.L_x_273:
[----:B------:R-:W-:Y:S05]  /*bbe0*/  BSYNC B1 ;  /* 0x0000000000017941 */ /* 0x000fea0003800000 */
.L_x_272:
        /* <DEDUP_REMOVED lines=13> */
.L_x_275:
[----:B------:R-:W-:Y:S05]  /*bcc0*/  BSYNC B1 ;  /* 0x0000000000017941 */ /* 0x000fea0003800000 */
.L_x_274:
        /* <DEDUP_REMOVED lines=13> */
.L_x_277:
[----:B------:R-:W-:Y:S05]  /*bda0*/  BSYNC B1 ;  /* 0x0000000000017941 */ /* 0x000fea0003800000 */
.L_x_276:
        /* <DEDUP_REMOVED lines=13> */
.L_x_279:
[----:B------:R-:W-:Y:S05]  /*be80*/  BSYNC B1 ;  /* 0x0000000000017941 */ /* 0x000fea0003800000 */
.L_x_278:
        /* <DEDUP_REMOVED lines=13> */
.L_x_281:
[----:B------:R-:W-:Y:S05]  /*bf60*/  BSYNC B1 ;  /* 0x0000000000017941 */ /* 0x000fea0003800000 */
.L_x_280:
        /* <DEDUP_REMOVED lines=13> */
.L_x_283:
[----:B------:R-:W-:Y:S05]  /*c040*/  BSYNC B1 ;  /* 0x0000000000017941 */ /* 0x000fea0003800000 */
.L_x_282:
        /* <DEDUP_REMOVED lines=13> */
.L_x_285:
[----:B------:R-:W-:Y:S05]  /*c120*/  BSYNC B1 ;  /* 0x0000000000017941 */ /* 0x000fea0003800000 */
.L_x_284:
        /* <DEDUP_REMOVED lines=13> */
.L_x_287:
[----:B------:R-:W-:Y:S05]  /*c200*/  BSYNC B1 ;  /* 0x0000000000017941 */ /* 0x000fea0003800000 */
.L_x_286:
        /* <DEDUP_REMOVED lines=13> */
.L_x_289:
[----:B------:R-:W-:Y:S05]  /*c2e0*/  BSYNC B1 ;  /* 0x0000000000017941 */ /* 0x000fea0003800000 */
.L_x_288:
        /* <DEDUP_REMOVED lines=13> */
.L_x_291:
[----:B------:R-:W-:Y:S05]  /*c3c0*/  BSYNC B1 ;  /* 0x0000000000017941 */ /* 0x000fea0003800000 */
.L_x_290:
        /* <DEDUP_REMOVED lines=13> */
.L_x_293:
[----:B------:R-:W-:Y:S05]  /*c4a0*/  BSYNC B1 ;  /* 0x0000000000017941 */ /* 0x000fea0003800000 */
.L_x_292:
        /* <DEDUP_REMOVED lines=13> */
.L_x_295:
[----:B------:R-:W-:Y:S05]  /*c580*/  BSYNC B1 ;  /* 0x0000000000017941 */ /* 0x000fea0003800000 */
.L_x_294:
[----:B------:R-:W-:Y:S05]  /*c590*/  @P1 BRA `(.L_x_296) ;  /* 0x0000002000ac1947 */ /* 0x000fea0003800000 */
[----:B------:R-:W2:Y:S01]  /*c5a0*/  LDL.LU R2, [R1+0x74] ;  /* 0x0000740001027983 */ /* 0x000ea20000300800 */
[----:B-----5:R-:W-:-:S04]  /*c5b0*/  LOP3.LUT R0, R0, 0xff, RZ, 0xc0, !PT ;  /* 0x000000ff00007812 */ /* 0x020fc800078ec0ff */
[----:B------:R-:W-:-:S05]  /*c5c0*/  F2FP.F16.E4M3.UNPACK_B R0, R0 ;  /* 0x00000000ff00723e */ /* 0x000fca00020006ff */
[----:B------:R-:W-:-:S05]  /*c5d0*/  HADD2.F32 R0, -RZ, R0.H0_H0 ;  /* 0x20000000ff007230 */ /* 0x000fca0000004100 */
[----:B------:R-:W-:-:S04]  /*c5e0*/  FMUL R0, R0, UR21 ;  /* 0x0000001500007c20 */ /* 0x000fc80008400000 */
[----:B--2---:R-:W-:-:S05]  /*c5f0*/  FFMA R0, R2, UR20, R0 ;  /* 0x0000001402007c23 */ /* 0x004fca0008000000 */
[----:B0-----:R-:W-:-:S05]  /*c600*/  F2FP.SATFINITE.E4M3.F32.PACK_AB_MERGE_C R3, RZ, R0, RZ ;  /* 0x00000000ff03723e */ /* 0x001fca00048070ff */
[----:B------:R0:W-:Y:S01]  /*c610*/  STG.E.U8 desc[UR14][R30.64+0x79], R3 ;  /* 0x000079031e007986 */ /* 0x0001e2000c10110e */
[----:B------:R-:W-:Y:S05]  /*c620*/  BRA `(.L_x_296) ;  /* 0x0000002000887947 */ /* 0x000fea0003800000 */
.L_x_39:
[C---:B------:R-:W-:Y:S01]  /*c630*/  ISETP.GE.AND P3, PT, R42.reuse, 0x1, PT ;  /* 0x000000012a00780c */ /* 0x040fe20003f66270 */
[----:B------:R-:W2:Y:S01]  /*c640*/  LDL.LU R227, [R1+0x10] ;  /* 0x0000100001e37983 */ /* 0x000ea20000300800 */
[----:B------:R-:W-:Y:S01]  /*c650*/  ISETP.GE.AND P2, PT, R42, 0x9, PT ;  /* 0x000000092a00780c */ /* 0x000fe20003f46270 */
[----:B------:R-:W-:Y:S01]  /*c660*/  FMUL R225, R225, UR20 ;  /* 0x00000014e1e17c20 */ /* 0x000fe20008400000 */
[C---:B------:R-:W-:Y:S01]  /*c670*/  ISETP.LT.OR P0, PT, R41.reuse, 0x1, !P3 ;  /* 0x000000012900780c */ /* 0x040fe20005f01670 */
[----:B------:R-:W-:Y:S01]  /*c680*/  FMUL R226, R226, UR20 ;  /* 0x00000014e2e27c20 */ /* 0x000fe20008400000 */
[----:B------:R-:W-:Y:S01]  /*c690*/  ISETP.LT.OR P1, PT, R41, 0x2, !P3 ;  /* 0x000000022900780c */ /* 0x000fe20005f21670 */
[----:B------:R-:W-:Y:S01]  /*c6a0*/  FMUL R223, R223, UR20 ;  /* 0x00000014dfdf7c20 */ /* 0x000fe20008400000 */
[----:B------:R-:W-:Y:S01]  /*c6b0*/  ISETP.LT.OR P6, PT, R41, 0x2, !P2 ;  /* 0x000000022900780c */ /* 0x000fe200057c1670 */
[----:B------:R-:W-:Y:S01]  /*c6c0*/  FMUL R224, R224, UR20 ;  /* 0x00000014e0e07c20 */ /* 0x000fe20008400000 */
[----:B------:R-:W-:-:S02]  /*c6d0*/  F2FP.SATFINITE.E4M3.F32.PACK_AB_MERGE_C R33, RZ, R226, RZ ;  /* 0x000000e2ff21723e */ /* 0x000fc400048070ff */
[----:B------:R-:W-:Y:S01]  /*c6e0*/  F2FP.SATFINITE.E4M3.F32.PACK_AB_MERGE_C R225, RZ, R225, RZ ;  /* 0x000000e1ffe1723e */ /* 0x000fe200048070ff */
[----:B------:R-:W-:Y:S01]  /*c6f0*/  FMUL R222, R222, UR20 ;  /* 0x00000014dede7c20 */ /* 0x000fe20008400000 */
[----:B------:R-:W-:Y:S01]  /*c700*/  ISETP.LT.OR P5, PT, R41, 0x1, !P2 ;  /* 0x000000012900780c */ /* 0x000fe200057a1670 */
[----:B------:R-:W-:Y:S01]  /*c710*/  FMUL R221, R221, UR20 ;  /* 0x00000014dddd7c20 */ /* 0x000fe20008400000 */
[----:B------:R-:W-:Y:S01]  /*c720*/  F2FP.SATFINITE.E4M3.F32.PACK_AB_MERGE_C R223, RZ, R223, RZ ;  /* 0x000000dfffdf723e */ /* 0x000fe200048070ff */
[----:B------:R0:W-:Y:S01]  /*c730*/  @!P0 STG.E.U8 desc[UR14][R24.64], R33 ;  /* 0x0000002118008986 */ /* 0x0001e2000c10110e */
[----:B------:R-:W-:-:S03]  /*c740*/  ISETP.LT.OR P0, PT, R41, 0x9, !P3 ;  /* 0x000000092900780c */ /* 0x000fc60005f01670 */
[----:B------:R-:W-:Y:S01]  /*c750*/  @!P1 STG.E.U8 desc[UR14][R24.64+0x1], R225 ;  /* 0x000001e118009986 */ /* 0x000fe2000c10110e */
[----:B------:R-:W-:-:S03]  /*c760*/  ISETP.LT.OR P1, PT, R41, 0xa, !P3 ;  /* 0x0000000a2900780c */ /* 0x000fc60005f21670 */
[----:B------:R-:W-:Y:S01]  /*c770*/  @!P6 STG.E.U8 desc[UR14][R26.64+0x1], R223 ;  /* 0x000001df1a00e986 */ /* 0x000fe2000c10110e */
[----:B------:R-:W-:Y:S01]  /*c780*/  ISETP.LT.OR P6, PT, R41, 0xa, !P2 ;  /* 0x0000000a2900780c */ /* 0x000fe200057c1670 */
[----:B------:R-:W-:Y:S01]  /*c790*/  FMUL R219, R219, UR20 ;  /* 0x00000014dbdb7c20 */ /* 0x000fe20008400000 */
[----:B------:R-:W-:Y:S01]  /*c7a0*/  F2FP.SATFINITE.E4M3.F32.PACK_AB_MERGE_C R35, RZ, R224, RZ ;  /* 0x000000e0ff23723e */ /* 0x000fe200048070ff */
[----:B------:R-:W-:Y:S01]  /*c7b0*/  FMUL R220, R220, UR20 ;  /* 0x00000014dcdc7c20 */ /* 0x000fe20008400000 */
[----:B0-----:R-:W-:Y:S01]  /*c7c0*/  F2FP.SATFINITE.E4M3.F32.PACK_AB_MERGE_C R33, RZ, R222, RZ ;  /* 0x000000deff21723e */ /* 0x001fe200048070ff */
[----:B------:R-:W-:Y:S01]  /*c7d0*/  FMUL R218, R218, UR20 ;  /* 0x00000014dada7c20 */ /* 0x000fe20008400000 */
[----:B------:R-:W-:Y:S01]  /*c7e0*/  F2FP.SATFINITE.E4M3.F32.PACK_AB_MERGE_C R221, RZ, R221, RZ ;  /* 0x000000ddffdd723e */ /* 0x000fe200048070ff */
[----:B------:R0:W-:Y:S01]  /*c7f0*/  @!P5 STG.E.U8 desc[UR14][R26.64], R35 ;  /* 0x000000231a00d986 */ /* 0x0001e2000c10110e */
[C---:B------:R-:W-:Y:S02]  /*c800*/  ISETP.LT.OR P5, PT, R41.reuse, 0x9, !P2 ;  /* 0x000000092900780c */ /* 0x040fe400057a1670 */
        /* <DEDUP_REMOVED lines=8> */
[----:B0-----:R-:W-:Y:S01]  /*c890*/  F2FP.SATFINITE.E4M3.F32.PACK_AB_MERGE_C R35, RZ, R220, RZ ;  /* 0x000000dcff23723e */ /* 0x001fe200048070ff */
[----:B------:R-:W-:Y:S01]  /*c8a0*/  FMUL R215, R215, UR20 ;  /* 0x00000014d7d77c20 */ /* 0x000fe20008400000 */
[----:B------:R-:W4:Y:S01]  /*c8b0*/  LDL.LU R226, [R1+0xc] ;  /* 0x00000c0001e27983 */ /* 0x000f220000300800 */
[----:B---3--:R-:W-:Y:S02]  /*c8c0*/  F2FP.SATFINITE.E4M3.F32.PACK_AB_MERGE_C R33, RZ, R218, RZ ;  /* 0x000000daff21723e */ /* 0x008fe400048070ff */
[----:B------:R-:W-:Y:S01]  /*c8d0*/  F2FP.SATFINITE.E4M3.F32.PACK_AB_MERGE_C R217, RZ, R217, RZ ;  /* 0x000000d9ffd9723e */ /* 0x000fe200048070ff */
[----:B------:R0:W-:Y:S01]  /*c8e0*/  @!P5 STG.E.U8 desc[UR14][R26.64+0x8], R35 ;  /* 0x000008231a00d986 */ /* 0x0001e2000c10110e */
[----:B------:R-:W-:-:S02]  /*c8f0*/  ISETP.LT.OR P5, PT, R41, 0x11, !P2 ;  /* 0x000000112900780c */ /* 0x000fc400057a1670 */
[----:B------:R-:W-:Y:S01]  /*c900*/  F2FP.SATFINITE.E4M3.F32.PACK_AB_MERGE_C R215, RZ, R215, RZ ;  /* 0x000000d7ffd7723e */ /* 0x000fe200048070ff */
[----:B------:R-:W3:Y:S01]  /*c910*/  LDL.LU R224, [R1+0x8] ;  /* 0x0000080001e07983 */ /* 0x000ee20000300800 */
[----:B------:R-:W-:-:S03]  /*c920*/  FMUL R216, R216, UR20 ;  /* 0x00000014d8d87c20 */ /* 0x000fc60008400000 */
[----:B------:R-:W4:Y:S04]  /*c930*/  LDL.LU R225, [R1+0x4] ;  /* 0x0000040001e17983 */ /* 0x000f280000300800 */
[----:B------:R-:W3:Y:S01]  /*c940*/  LDL.LU R223, [R1] ;  /* 0x0000000001df7983 */ /* 0x000ee20000300800 */
[----:B0-----:R-:W-:Y:S01]  /*c950*/  F2FP.SATFINITE.E4M3.F32.PACK_AB_MERGE_C R35, RZ, R216, RZ ;  /* 0x000000d8ff23723e */ /* 0x001fe200048070ff */
[----:B------:R-:W-:Y:S01]  /*c960*/  FMUL R214, R214, UR20 ;  /* 0x00000014d6d67c20 */ /* 0x000fe20008400000 */
[----:B------:R-:W-:Y:S01]  /*c970*/  FMUL R213, R213, UR20 ;  /* 0x00000014d5d57c20 */ /* 0x000fe20008400000 */
[----:B------:R0:W-:Y:S01]  /*c980*/  @!P0 STG.E.U8 desc[UR14][R24.64+0x10], R33 ;  /* 0x0000102118008986 */ /* 0x0001e2000c10110e */
[----:B------:R-:W-:Y:S01]  /*c990*/  ISETP.LT.OR P0, PT, R41, 0x19, !P3 ;  /* 0x000000192900780c */ /* 0x000fe20005f01670 */
[----:B------:R-:W-:Y:S01]  /*c9a0*/  FMUL R211, R211, UR20 ;  /* 0x00000014d3d37c20 */ /* 0x000fe20008400000 */
[----:B------:R-:W-:Y:S01]  /*c9b0*/  FMUL R212, R212, UR20 ;  /* 0x00000014d4d47c20 */ /* 0x000fe20008400000 */
[----:B------:R-:W-:Y:S01]  /*c9c0*/  @!P1 STG.E.U8 desc[UR14][R24.64+0x11], R217 ;  /* 0x000011d918009986 */ /* 0x000fe2000c10110e */
[C---:B------:R-:W-:Y:S01]  /*c9d0*/  ISETP.LT.OR P1, PT, R41.reuse, 0x1a, !P3 ;  /* 0x0000001a2900780c */ /* 0x040fe20005f21670 */
[----:B------:R-:W-:Y:S01]  /*c9e0*/  FMUL R210, R210, UR20 ;  /* 0x00000014d2d27c20 */ /* 0x000fe20008400000 */
[----:B------:R-:W-:Y:S01]  /*c9f0*/  F2FP.SATFINITE.E4M3.F32.PACK_AB_MERGE_C R213, RZ, R213, RZ ;  /* 0x000000d5ffd5723e */ /* 0x000fe200048070ff */
[----:B------:R-:W-:Y:S01]  /*ca00*/  @!P6 STG.E.U8 desc[UR14][R26.64+0x11], R215 ;  /* 0x000011d71a00e986 */ /* 0x000fe2000c10110e */
[----:B------:R-:W-:Y:S01]  /*ca10*/  ISETP.LT.OR P6, PT, R41, 0x1a, !P2 ;  /* 0x0000001a2900780c */ /* 0x000fe200057c1670 */
[----:B------:R-:W-:Y:S01]  /*ca20*/  FMUL R209, R209, UR20 ;  /* 0x00000014d1d17c20 */ /* 0x000fe20008400000 */
[----:B------:R-:W-:Y:S01]  /*ca30*/  F2FP.SATFINITE.E4M3.F32.PACK_AB_MERGE_C R211, RZ, R211, RZ ;  /* 0x000000d3ffd3723e */ /* 0x000fe200048070ff */
[----:B------:R1:W-:Y:S01]  /*ca40*/  @!P5 STG.E.U8 desc[UR14][R26.64+0x10], R35 ;  /* 0x000010231a00d986 */ /* 0x0003e2000c10110e */
[----:B0-----:R-:W-:Y:S01]  /*ca50*/  F2FP.SATFINITE.E4M3.F32.PACK_AB_MERGE_C R33, RZ, R214, RZ ;  /* 0x000000d6ff21723e */ /* 0x001fe200048070ff */
[----:B------:R-:W-:Y:S01]  /*ca60*/  FMUL R207, R207, UR20 ;  /* 0x00000014cfcf7c20 */ /* 0x000fe20008400000 */
[C---:B------:R-:W-:Y:S01]  /*ca70*/  ISETP.LT.OR P5, PT, R41.reuse, 0x19, !P2 ;  /* 0x000000192900780c */ /* 0x040fe200057a1670 */
[----:B------:R-:W-:Y:S01]  /*ca80*/  FMUL R208, R208, UR20 ;  /* 0x00000014d0d07c20 */ /* 0x000fe20008400000 */
[----:B------:R-:W-:Y:S01]  /*ca90*/  F2FP.SATFINITE.E4M3.F32.PACK_AB_MERGE_C R209, RZ, R209, RZ ;  /* 0x000000d1ffd1723e */ /* 0x000fe200048070ff */
[----:B------:R0:W-:Y:S01]  /*caa0*/  @!P0 STG.E.U8 desc[UR14][R24.64+0x18], R33 ;  /* 0x0000182118008986 */ /* 0x0001e2000c10110e */
[C---:B------:R-:W-:Y:S01]  /*cab0*/  ISETP.LT.OR P0, PT, R41.reuse, 0x21, !P3 ;  /* 0x000000212900780c */ /* 0x040fe20005f01670 */
[----:B------:R-:W-:Y:S01]  /*cac0*/  FMUL R206, R206, UR20 ;  /* 0x00000014cece7c20 */ /* 0x000fe20008400000 */
[----:B------:R-:W-:Y:S01]  /*cad0*/  F2FP.SATFINITE.E4M3.F32.PACK_AB_MERGE_C R207, RZ, R207, RZ ;  /* 0x000000cfffcf723e */ /* 0x000fe200048070ff */
[----:B------:R-:W-:Y:S01]  /*cae0*/  @!P1 STG.E.U8 desc[UR14][R24.64+0x19], R213 ;  /* 0x000019d518009986 */ /* 0x000fe2000c10110e */
[----:B------:R-:W-:Y:S01]  /*caf0*/  ISETP.LT.OR P1, PT, R41, 0x22, !P3 ;  /* 0x000000222900780c */ /* 0x000fe20005f21670 */
[----:B------:R-:W-:Y:S01]  /*cb00*/  FMUL R205, R205, UR20 ;  /* 0x00000014cdcd7c20 */ /* 0x000fe20008400000 */
[----:B-1----:R-:W-:Y:S01]  /*cb10*/  F2FP.SATFINITE.E4M3.F32.PACK_AB_MERGE_C R35, RZ, R212, RZ ;  /* 0x000000d4ff23723e */ /* 0x002fe200048070ff */
        /* <DEDUP_REMOVED lines=11> */
[----:B------:R-:W-:Y:S01]  /*cbd0*/  ISETP.LT.OR P0, PT, R41, 0x29, !P3 ;  /* 0x000000292900780c */ /* 0x000fe20005f01670 */
[----:B------:R-:W-:Y:S01]  /*cbe0*/  FMUL R201, R201, UR20 ;  /* 0x00000014c9c97c20 */ /* 0x000fe20008400000 */
[----:B------:R-:W-:Y:S01]  /*cbf0*/  FMUL R199, R199, UR20 ;  /* 0x00000014c7c77c20 */ /* 0x000fe20008400000 */
[----:B------:R-:W-:Y:S01]  /*cc00*/  @!P1 STG.E.U8 desc[UR14][R24.64+0x21], R209 ;  /* 0x000021d118009986 */ /* 0x000fe2000c10110e */
[C---:B------:R-:W-:Y:S01]  /*cc10*/  ISETP.LT.OR P1, PT, R41.reuse, 0x2a, !P3 ;  /* 0x0000002a2900780c */ /* 0x040fe20005f21670 */
        /* <DEDUP_REMOVED lines=9> */
[----:B------:R-:W-:Y:S01]  /*ccb0*/  ISETP.LT.OR P5, PT, R41, 0x29, !P2 ;  /* 0x000000292900780c */ /* 0x000fe200057a1670 */
[----:B------:R-:W-:Y:S01]  /*ccc0*/  FMUL R195, R195, UR20 ;  /* 0x00000014c3c37c20 */ /* 0x000fe20008400000 */
[----:B------:R-:W-:Y:S01]  /*ccd0*/  F2FP.SATFINITE.E4M3.F32.PACK_AB_MERGE_C R199, RZ, R199, RZ ;  /* 0x000000c7ffc7723e */ /* 0x000fe200048070ff */
[----:B------:R0:W-:Y:S01]  /*cce0*/  @!P0 STG.E.U8 desc[UR14][R24.64+0x28], R33 ;  /* 0x0000282118008986 */ /* 0x0001e2000c10110e */
[C---:B------:R-:W-:Y:S01]  /*ccf0*/  ISETP.LT.OR P0, PT, R41.reuse, 0x31, !P3 ;  /* 0x000000312900780c */ /* 0x040fe20005f01670 */
[----:B------:R-:W-:Y:S01]  /*cd00*/  FMUL R196, R196, UR20 ;  /* 0x00000014c4c47c20 */ /* 0x000fe20008400000 */
[----:B------:R-:W-:Y:S01]  /*cd10*/  F2FP.SATFINITE.E4M3.F32.PACK_AB_MERGE_C R197, RZ, R197, RZ ;  /* 0x000000c5ffc5723e */ /* 0x000fe200048070ff */
        /* <DEDUP_REMOVED lines=59> */
[C---:B------:R-:W-:Y:S01]  /*d0d0*/  ISETP.LT.OR P6, PT, R41.reuse, 0x4a, !P2 ;  /* 0x0000004a2900780c */ /* 0x040fe200057c1670 */
        /* <DEDUP_REMOVED lines=57> */
[----:B------:R-:W-:Y:S01]  /*d470*/  ISETP.LT.OR P5, PT, R41, 0x61, !P3 ;  /* 0x000000612900780c */ /* 0x000fe20005fa1670 */
[----:B------:R-:W-:Y:S01]  /*d480*/  FMUL R161, R161, UR20 ;  /* 0x00000014a1a17c20 */ /* 0x000fe20008400000 */
[----:B0-----:R-:W-:Y:S01]  /*d490*/  F2FP.SATFINITE.E4M3.F32.PACK_AB_MERGE_C R33, RZ, R178, RZ ;  /* 0x000000b2ff21723e */ /* 0x001fe200048070ff */
[----:B------:R-:W-:Y:S01]  /*d4a0*/  FMUL R160, R160, UR20 ;  /* 0x00000014a0a07c20 */ /* 0x000fe20008400000 */
[----:B------:R-:W-:Y:S01]  /*d4b0*/  FMUL R159, R159, UR20 ;  /* 0x000000149f9f7c20 */ /* 0x000fe20008400000 */
[----:B------:R-:W-:Y:S01]  /*d4c0*/  FMUL R157, R157, UR20 ;  /* 0x000000149d9d7c20 */ /* 0x000fe20008400000 */
[----:B------:R-:W-:Y:S01]  /*d4d0*/  F2FP.SATFINITE.E4M3.F32.PACK_AB_MERGE_C R161, RZ, R161, RZ ;  /* 0x000000a1ffa1723e */ /* 0x000fe200048070ff */
[----:B------:R-:W-:Y:S01]  /*d4e0*/  FMUL R158, R158, UR20 ;  /* 0x000000149e9e7c20 */ /* 0x000fe20008400000 */
[----:B------:R-:W-:Y:S01]  /*d4f0*/  FMUL R156, R156, UR20 ;  /* 0x000000149c9c7c20 */ /* 0x000fe20008400000 */
[----:B------:R-:W-:Y:S01]  /*d500*/  @!P6 STG.E.U8 desc[UR14][R24.64+0x61], R177 ;  /* 0x000061b11800e986 */ /* 0x000fe2000c10110e */
[----:B------:R-:W-:Y:S01]  /*d510*/  ISETP.LT.OR P6, PT, R41, 0x69, !P3 ;  /* 0x000000692900780c */ /* 0x000fe20005fc1670 */
[----:B------:R-:W-:Y:S01]  /*d520*/  FMUL R155, R155, UR20 ;  /* 0x000000149b9b7c20 */ /* 0x000fe20008400000 */
[----:B-1----:R-:W-:Y:S01]  /*d530*/  F2FP.SATFINITE.E4M3.F32.PACK_AB_MERGE_C R35, RZ, R176, RZ ;  /* 0x000000b0ff23723e */ /* 0x002fe200048070ff */
[----:B------:R0:W-:Y:S01]  /*d540*/  @!P5 STG.E.U8 desc[UR14][R24.64+0x60], R33 ;  /* 0x000060211800d986 */ /* 0x0001e2000c10110e */
        /* <DEDUP_REMOVED lines=16> */
[----:B-1----:R-:W-:Y:S01]  /*d650*/  F2FP.SATFINITE.E4M3.F32.PACK_AB_MERGE_C R35, RZ, R170, RZ ;  /* 0x000000aaff23723e */ /* 0x002fe200048070ff */
[----:B------:R-:W-:Y:S01]  /*d660*/  @!P0 STG.E.U8 desc[UR14][R24.64+0x69], R173 ;  /* 0x000069ad18008986 */ /* 0x000fe2000c10110e */
        /* <DEDUP_REMOVED lines=12> */
[----:B------:R-:W-:Y:S01]  /*d730*/  ISETP.LT.OR P6, PT, R41, 0x79, !P3 ;  /* 0x000000792900780c */ /* 0x000fe20005fc1670 */
[----:B------:R-:W-:Y:S01]  /*d740*/  FMUL R17, R17, UR20 ;  /* 0x0000001411117c20 */ /* 0x000fe20008400000 */
[----:B------:R-:W-:Y:S01]  /*d750*/  ISETP.LT.OR P3, PT, R41, 0x7a, !P3 ;  /* 0x0000007a2900780c */ /* 0x000fe20005f61670 */
[----:B------:R-:W-:Y:S01]  /*d760*/  @!P0 STG.E.U8 desc[UR14][R24.64+0x71], R169 ;  /* 0x000071a918008986 */ /* 0x000fe2000c10110e */
[----:B0-----:R-:W-:Y:S01]  /*d770*/  F2FP.SATFINITE.E4M3.F32.PACK_AB_MERGE_C R33, RZ, R168, RZ ;  /* 0x000000a8ff21723e */ /* 0x001fe200048070ff */
[----:B------:R-:W-:Y:S01]  /*d780*/  FMUL R18, R18, UR20 ;  /* 0x0000001412127c20 */ /* 0x000fe20008400000 */
[----:B------:R-:W-:Y:S01]  /*d790*/  ISETP.GE.AND P0, PT, R42, 0x89, PT ;  /* 0x000000892a00780c */ /* 0x000fe20003f06270 */
[----:B------:R-:W-:Y:S01]  /*d7a0*/  FMUL R16, R16, UR20 ;  /* 0x0000001410107c20 */ /* 0x000fe20008400000 */
[----:B------:R-:W-:Y:S01]  /*d7b0*/  F2FP.SATFINITE.E4M3.F32.PACK_AB_MERGE_C R21, RZ, R21, RZ ;  /* 0x00000015ff15723e */ /* 0x000fe200048070ff */
[----:B------:R0:W-:Y:S01]  /*d7c0*/  @!P1 STG.E.U8 desc[UR14][R26.64+0x70], R33 ;  /* 0x000070211a009986 */ /* 0x0001e2000c10110e */
[----:B------:R-:W-:Y:S01]  /*d7d0*/  ISETP.GE.AND P1, PT, R42, 0x81, PT ;  /* 0x000000812a00780c */ /* 0x000fe20003f26270 */
[----:B------:R-:W-:Y:S01]  /*d7e0*/  FMUL R15, R15, UR20 ;  /* 0x000000140f0f7c20 */ /* 0x000fe20008400000 */
[----:B-1----:R-:W-:Y:S01]  /*d7f0*/  F2FP.SATFINITE.E4M3.F32.PACK_AB_MERGE_C R35, RZ, R166, RZ ;  /* 0x000000a6ff23723e */ /* 0x002fe200048070ff */
[----:B------:R-:W-:Y:S01]  /*d800*/  @!P5 STG.E.U8 desc[UR14][R26.64+0x71], R167 ;  /* 0x000071a71a00d986 */ /* 0x000fe2000c10110e */
[----:B------:R-:W-:Y:S01]  /*d810*/  ISETP.LT.OR P5, PT, R41, 0x79, !P2 ;  /* 0x000000792900780c */ /* 0x000fe200057a1670 */
[----:B------:R-:W-:Y:S01]  /*d820*/  FMUL R13, R13, UR20 ;  /* 0x000000140d0d7c20 */ /* 0x000fe20008400000 */
[C---:B------:R-:W-:Y:S01]  /*d830*/  ISETP.LT.OR P2, PT, R41.reuse, 0x7a, !P2 ;  /* 0x0000007a2900780c */ /* 0x040fe20005741670 */
        /* <DEDUP_REMOVED lines=9> */
[----:B------:R-:W-:Y:S01]  /*d8d0*/  F2FP.SATFINITE.E4M3.F32.PACK_AB_MERGE_C R17, RZ, R17, RZ ;  /* 0x00000011ff11723e */ /* 0x000fe200048070ff */
[----:B------:R-:W-:Y:S01]  /*d8e0*/  @!P5 STG.E.U8 desc[UR14][R26.64+0x78], R37 ;  /* 0x000078251a00d986 */ /* 0x000fe2000c10110e */
[----:B------:R-:W-:Y:S01]  /*d8f0*/  ISETP.LT.OR P5, PT, R41, 0x1, !P0 ;  /* 0x000000012900780c */ /* 0x000fe200047a1670 */
[----:B------:R-:W-:Y:S01]  /*d900*/  FMUL R9, R9, UR20 ;  /* 0x0000001409097c20 */ /* 0x000fe20008400000 */
[----:B------:R-:W-:Y:S01]  /*d910*/  F2FP.SATFINITE.E4M3.F32.PACK_AB_MERGE_C R15, RZ, R15, RZ ;  /* 0x0000000fff0f723e */ /* 0x000fe200048070ff */
[----:B------:R0:W-:Y:S01]  /*d920*/  @!P2 STG.E.U8 desc[UR14][R26.64+0x79], R163 ;  /* 0x000079a31a00a986 */ /* 0x0001e2000c10110e */
[C---:B------:R-:W-:Y:S01]  /*d930*/  ISETP.LT.OR P2, PT, R41.reuse, 0xa, !P1 ;  /* 0x0000000a2900780c */ /* 0x040fe20004f41670 */
        /* <DEDUP_REMOVED lines=9> */
[----:B------:R-:W-:Y:S01]  /*d9d0*/  F2FP.SATFINITE.E4M3.F32.PACK_AB_MERGE_C R11, RZ, R11, RZ ;  /* 0x0000000bff0b723e */ /* 0x000fe200048070ff */
[----:B------:R2:W-:Y:S01]  /*d9e0*/  @!P5 STG.E.U8 desc[UR14][R30.64], R33 ;  /* 0x000000211e00d986 */ /* 0x0005e2000c10110e */
[----:B------:R-:W-:Y:S01]  /*d9f0*/  ISETP.LT.OR P5, PT, R41, 0x9, !P0 ;  /* 0x000000092900780c */ /* 0x000fe200047a1670 */
[----:B------:R-:W-:Y:S01]  /*da00*/  FMUL R5, R5, UR20 ;  /* 0x0000001405057c20 */ /* 0x000fe20008400000 */
[----:B0-----:R-:W-:Y:S01]  /*da10*/  F2FP.SATFINITE.E4M3.F32.PACK_AB_MERGE_C R27, RZ, R156, RZ ;  /* 0x0000009cff1b723e */ /* 0x001fe200048070ff */
[----:B-----5:R-:W-:Y:S01]  /*da20*/  FMUL R0, R0, UR20 ;  /* 0x0000001400007c20 */ /* 0x020fe20008400000 */
[----:B------:R-:W-:Y:S01]  /*da30*/  F2FP.SATFINITE.E4M3.F32.PACK_AB_MERGE_C R9, RZ, R9, RZ ;  /* 0x00000009ff09723e */ /* 0x000fe200048070ff */
[----:B------:R-:W-:Y:S01]  /*da40*/  FMUL R6, R6, UR20 ;  /* 0x0000001406067c20 */ /* 0x000fe20008400000 */
[----:B------:R-:W-:Y:S01]  /*da50*/  F2FP.SATFINITE.E4M3.F32.PACK_AB_MERGE_C R7, RZ, R7, RZ ;  /* 0x00000007ff07723e */ /* 0x000fe200048070ff */
[----:B------:R-:W4:Y:S01]  /*da60*/  LDL.LU R221, [R1+0x14] ;  /* 0x0000140001dd7983 */ /* 0x000f220000300800 */
[----:B-1----:R-:W-:Y:S01]  /*da70*/  F2FP.SATFINITE.E4M3.F32.PACK_AB_MERGE_C R25, RZ, R158, RZ ;  /* 0x0000009eff19723e */ /* 0x002fe200048070ff */
[----:B------:R-:W-:Y:S01]  /*da80*/  FMUL R2, R2, UR20 ;  /* 0x0000001402027c20 */ /* 0x000fe20008400000 */
[----:B------:R-:W-:Y:S01]  /*da90*/  F2FP.SATFINITE.E4M3.F32.PACK_AB_MERGE_C R5, RZ, R5, RZ ;  /* 0x00000005ff05723e */ /* 0x000fe200048070ff */
[----:B------:R-:W-:Y:S01]  /*daa0*/  @!P6 STG.E.U8 desc[UR14][R30.64+0x1], R159 ;  /* 0x0000019f1e00e986 */ /* 0x000fe2000c10110e */
[----:B------:R-:W-:Y:S01]  /*dab0*/  ISETP.LT.OR P6, PT, R41, 0xa, !P0 ;  /* 0x0000000a2900780c */ /* 0x000fe200047c1670 */
[----:B------:R-:W-:Y:S01]  /*dac0*/  FMUL R3, R3, UR20 ;  /* 0x0000001403037c20 */ /* 0x000fe20008400000 */
[----:B--2---:R-:W-:Y:S01]  /*dad0*/  F2FP.SATFINITE.E4M3.F32.PACK_AB_MERGE_C R33, RZ, R152, RZ ;  /* 0x00000098ff21723e */ /* 0x004fe200048070ff */
[----:B------:R-:W-:Y:S01]  /*dae0*/  @!P2 STG.E.U8 desc[UR14][R28.64+0x9], R157 ;  /* 0x0000099d1c00a986 */ /* 0x000fe2000c10110e */
[----:B------:R-:W-:Y:S01]  /*daf0*/  ISETP.LT.OR P2, PT, R41, 0x12, !P1 ;  /* 0x000000122900780c */ /* 0x000fe20004f41670 */
[----:B------:R-:W-:-:S02]  /*db00*/  FMUL R4, R4, UR20 ;  /* 0x0000001404047c20 */ /* 0x000fc40008400000 */
[----:B------:R0:W-:Y:S01]  /*db10*/  @!P3 STG.E.U8 desc[UR14][R28.64+0x8], R25 ;  /* 0x000008191c00b986 */ /* 0x0001e2000c10110e */
[----:B------:R-:W-:-:S03]  /*db20*/  ISETP.LT.OR P3, PT, R41, 0x11, !P1 ;  /* 0x000000112900780c */ /* 0x000fc60004f61670 */
[----:B------:R1:W-:Y:S01]  /*db30*/  @!P5 STG.E.U8 desc[UR14][R30.64+0x8], R27 ;  /* 0x0000081b1e00d986 */ /* 0x0003e2000c10110e */
[----:B------:R-:W-:-:S03]  /*db40*/  ISETP.LT.OR P5, PT, R41, 0x11, !P0 ;  /* 0x000000112900780c */ /* 0x000fc600047a1670 */
[----:B------:R-:W-:Y:S01]  /*db50*/  @!P6 STG.E.U8 desc[UR14][R30.64+0x9], R155 ;  /* 0x0000099b1e00e986 */ /* 0x000fe2000c10110e */
[----:B------:R-:W-:-:S03]  /*db60*/  ISETP.LT.OR P6, PT, R41, 0x12, !P0 ;  /* 0x000000122900780c */ /* 0x000fc600047c1670 */
[----:B------:R-:W-:Y:S01]  /*db70*/  @!P2 STG.E.U8 desc[UR14][R28.64+0x11], R153 ;  /* 0x000011991c00a986 */ /* 0x000fe2000c10110e */
[----:B------:R-:W-:Y:S02]  /*db80*/  ISETP.LT.OR P2, PT, R41, 0x1a, !P1 ;  /* 0x0000001a2900780c */ /* 0x000fe40004f41670 */
[----:B0-----:R-:W-:Y:S01]  /*db90*/  F2FP.SATFINITE.E4M3.F32.PACK_AB_MERGE_C R25, RZ, R154, RZ ;  /* 0x0000009aff19723e */ /* 0x001fe200048070ff */
[----:B------:R-:W2:Y:S01]  /*dba0*/  LDL.LU R220, [R1+0x18] ;  /* 0x0000180001dc7983 */ /* 0x000ea20000300800 */
[----:B-1----:R-:W-:-:S03]  /*dbb0*/  F2FP.SATFINITE.E4M3.F32.PACK_AB_MERGE_C R27, RZ, R20, RZ ;  /* 0x00000014ff1b723e */ /* 0x002fc600048070ff */
[----:B------:R0:W-:Y:S01]  /*dbc0*/  @!P3 STG.E.U8 desc[UR14][R28.64+0x10], R25 ;  /* 0x000010191c00b986 */ /* 0x0001e2000c10110e */
[----:B------:R-:W-:-:S03]  /*dbd0*/  ISETP.LT.OR P3, PT, R41, 0x19, !P1 ;  /* 0x000000192900780c */ /* 0x000fc60004f61670 */
[----:B------:R-:W-:Y:S01]  /*dbe0*/  @!P5 STG.E.U8 desc[UR14][R30.64+0x10], R33 ;  /* 0x000010211e00d986 */ /* 0x000fe2000c10110e */
[----:B------:R-:W-:-:S03]  /*dbf0*/  ISETP.LT.OR P5, PT, R41, 0x19, !P0 ;  /* 0x000000192900780c */ /* 0x000fc600047a1670 */
[----:B------:R1:W-:Y:S01]  /*dc00*/  @!P6 STG.E.U8 desc[UR14][R30.64+0x11], R23 ;  /* 0x000011171e00e986 */ /* 0x0003e2000c10110e */
[----:B------:R-:W-:-:S03]  /*dc10*/  ISETP.LT.OR P6, PT, R41, 0x1a, !P0 ;  /* 0x0000001a2900780c */ /* 0x000fc600047c1670 */
[----:B------:R3:W-:Y:S01]  /*dc20*/  @!P2 STG.E.U8 desc[UR14][R28.64+0x19], R21 ;  /* 0x000019151c00a986 */ /* 0x0007e2000c10110e */
[C---:B------:R-:W-:Y:S02]  /*dc30*/  ISETP.LT.OR P2, PT, R41.reuse, 0x22, !P1 ;  /* 0x000000222900780c */ /* 0x040fe40004f41670 */
[----:B0-----:R-:W-:Y:S01]  /*dc40*/  F2FP.SATFINITE.E4M3.F32.PACK_AB_MERGE_C R25, RZ, R22, RZ ;  /* 0x00000016ff19723e */ /* 0x001fe200048070ff */
[----:B------:R-:W2:Y:S04]  /*dc50*/  LDL.LU R222, [R1+0x1c] ;  /* 0x00001c0001de7983 */ /* 0x000ea80000300800 */
[----:B------:R-:W-:Y:S01]  /*dc60*/  @!P3 STG.E.U8 desc[UR14][R28.64+0x18], R25 ;  /* 0x000018191c00b986 */ /* 0x000fe2000c10110e */
[C---:B------:R-:W-:Y:S02]  /*dc70*/  ISETP.LT.OR P3, PT, R41.reuse, 0x21, !P1 ;  /* 0x000000212900780c */ /* 0x040fe40004f61670 */
[----:B-1----:R-:W-:Y:S01]  /*dc80*/  F2FP.SATFINITE.E4M3.F32.PACK_AB_MERGE_C R23, RZ, R18, RZ ;  /* 0x00000012ff17723e */ /* 0x002fe200048070ff */
[----:B------:R-:W-:Y:S01]  /*dc90*/  @!P5 STG.E.U8 desc[UR14][R30.64+0x18], R27 ;  /* 0x0000181b1e00d986 */ /* 0x000fe2000c10110e */
[----:B------:R-:W-:-:S02]  /*dca0*/  ISETP.LT.OR P5, PT, R41, 0x21, !P0 ;  /* 0x000000212900780c */ /* 0x000fc400047a1670 */
[----:B---3--:R-:W-:Y:S01]  /*dcb0*/  F2FP.SATFINITE.E4M3.F32.PACK_AB_MERGE_C R21, RZ, R16, RZ ;  /* 0x00000010ff15723e */ /* 0x008fe200048070ff */
[----:B------:R0:W-:Y:S01]  /*dcc0*/  @!P6 STG.E.U8 desc[UR14][R30.64+0x19], R19 ;  /* 0x000019131e00e986 */ /* 0x0001e2000c10110e */
[----:B------:R-:W-:-:S03]  /*dcd0*/  ISETP.LT.OR P6, PT, R41, 0x22, !P0 ;  /* 0x000000222900780c */ /* 0x000fc600047c1670 */
[----:B------:R1:W-:Y:S01]  /*dce0*/  @!P2 STG.E.U8 desc[UR14][R28.64+0x21], R17 ;  /* 0x000021111c00a986 */ /* 0x0003e2000c10110e */
[----:B------:R-:W-:-:S03]  /*dcf0*/  ISETP.LT.OR P2, PT, R41, 0x2a, !P1 ;  /* 0x0000002a2900780c */ /* 0x000fc60004f41670 */
[----:B------:R-:W-:Y:S01]  /*dd00*/  @!P3 STG.E.U8 desc[UR14][R28.64+0x20], R23 ;  /* 0x000020171c00b986 */ /* 0x000fe2000c10110e */
[----:B------:R-:W-:-:S03]  /*dd10*/  ISETP.LT.OR P3, PT, R41, 0x29, !P1 ;  /* 0x000000292900780c */ /* 0x000fc60004f61670 */
[----:B------:R-:W-:Y:S01]  /*dd20*/  @!P5 STG.E.U8 desc[UR14][R30.64+0x20], R21 ;  /* 0x000020151e00d986 */ /* 0x000fe2000c10110e */
[C---:B------:R-:W-:Y:S02]  /*dd30*/  ISETP.LT.OR P5, PT, R41.reuse, 0x29, !P0 ;  /* 0x000000292900780c */ /* 0x040fe400047a1670 */
[----:B0-----:R-:W-:Y:S01]  /*dd40*/  F2FP.SATFINITE.E4M3.F32.PACK_AB_MERGE_C R19, RZ, R14, RZ ;  /* 0x0000000eff13723e */ /* 0x001fe200048070ff */
[----:B------:R0:W-:Y:S01]  /*dd50*/  @!P6 STG.E.U8 desc[UR14][R30.64+0x21], R15 ;  /* 0x0000210f1e00e986 */ /* 0x0001e2000c10110e */
[C---:B------:R-:W-:Y:S02]  /*dd60*/  ISETP.LT.OR P6, PT, R41.reuse, 0x2a, !P0 ;  /* 0x0000002a2900780c */ /* 0x040fe400047c1670 */
[----:B-1----:R-:W-:Y:S01]  /*dd70*/  F2FP.SATFINITE.E4M3.F32.PACK_AB_MERGE_C R17, RZ, R12, RZ ;  /* 0x0000000cff11723e */ /* 0x002fe200048070ff */
        /* <DEDUP_REMOVED lines=15> */
[----:B0-----:R-:W-:Y:S02]  /*de70*/  F2FP.SATFINITE.E4M3.F32.PACK_AB_MERGE_C R11, RZ, R6, RZ ;  /* 0x00000006ff0b723e */ /* 0x001fe400048070ff */
[C---:B------:R-:W-:Y:S01]  /*de80*/  ISETP.LT.OR P5, PT, R41.reuse, 0x39, !P0 ;  /* 0x000000392900780c */ /* 0x040fe200047a1670 */
[----:B------:R0:W-:Y:S01]  /*de90*/  @!P6 STG.E.U8 desc[UR14][R30.64+0x31], R7 ;  /* 0x000031071e00e986 */ /* 0x0001e2000c10110e */
[----:B-1----:R-:W-:Y:S02]  /*dea0*/  F2FP.SATFINITE.E4M3.F32.PACK_AB_MERGE_C R9, RZ, R4, RZ ;  /* 0x00000004ff09723e */ /* 0x002fe400048070ff */
[----:B------:R-:W-:Y:S01]  /*deb0*/  ISETP.LT.OR P6, PT, R41, 0x3a, !P0 ;  /* 0x0000003a2900780c */ /* 0x000fe200047c1670 */
[----:B------:R1:W-:Y:S04]  /*dec0*/  @!P2 STG.E.U8 desc[UR14][R28.64+0x39], R5 ;  /* 0x000039051c00a986 */ /* 0x0003e8000c10110e */
[----:B------:R3:W-:Y:S01]  /*ded0*/  @!P3 STG.E.U8 desc[UR14][R28.64+0x38], R11 ;  /* 0x0000380b1c00b986 */ /* 0x0007e2000c10110e */
[----:B------:R-:W-:Y:S01]  /*dee0*/  FMUL R4, R227, UR20 ;  /* 0x00000014e3047c20 */ /* 0x000fe20008400000 */
[----:B------:R-:W-:-:S02]  /*def0*/  ISETP.LT.OR P3, PT, R41, 0x41, !P1 ;  /* 0x000000412900780c */ /* 0x000fc40004f61670 */
[----:B0-----:R-:W-:Y:S02]  /*df00*/  F2FP.SATFINITE.E4M3.F32.PACK_AB_MERGE_C R7, RZ, R3, RZ ;  /* 0x00000003ff07723e */ /* 0x001fe400048070ff */
[----:B-1----:R-:W-:Y:S01]  /*df10*/  F2FP.SATFINITE.E4M3.F32.PACK_AB_MERGE_C R5, RZ, R0, RZ ;  /* 0x00000000ff05723e */ /* 0x002fe200048070ff */
[----:B------:R-:W-:Y:S01]  /*df20*/  FMUL R0, R223, UR20 ;  /* 0x00000014df007c20 */ /* 0x000fe20008400000 */
[----:B------:R-:W-:Y:S01]  /*df30*/  ISETP.LT.OR P2, PT, R41, 0x42, !P1 ;  /* 0x000000422900780c */ /* 0x000fe20004f41670 */
[----:B------:R-:W2:Y:S01]  /*df40*/  LDL.LU R223, [R1+0x20] ;  /* 0x0000200001df7983 */ /* 0x000ea20000300800 */
[----:B---3--:R-:W-:Y:S02]  /*df50*/  F2FP.SATFINITE.E4M3.F32.PACK_AB_MERGE_C R11, RZ, R2, RZ ;  /* 0x00000002ff0b723e */ /* 0x008fe400048070ff */
[----:B------:R-:W-:Y:S01]  /*df60*/  F2FP.SATFINITE.E4M3.F32.PACK_AB_MERGE_C R13, RZ, R0, RZ ;  /* 0x00000000ff0d723e */ /* 0x000fe200048070ff */
[----:B----4-:R-:W-:Y:S01]  /*df70*/  FMUL R0, R225, UR20 ;  /* 0x00000014e1007c20 */ /* 0x010fe20008400000 */
[----:B------:R-:W-:Y:S01]  /*df80*/  FMUL R2, R224, UR20 ;  /* 0x00000014e0027c20 */ /* 0x000fe20008400000 */
[----:B------:R-:W3:Y:S04]  /*df90*/  LDL.LU R225, [R1+0x24] ;  /* 0x0000240001e17983 */ /* 0x000ee80000300800 */
[----:B------:R-:W4:Y:S01]  /*dfa0*/  LDL.LU R224, [R1+0x28] ;  /* 0x0000280001e07983 */ /* 0x000f220000300800 */
[----:B------:R-:W-:-:S03]  /*dfb0*/  FMUL R3, R226, UR20 ;  /* 0x00000014e2037c20 */ /* 0x000fc60008400000 */
[----:B------:R-:W4:Y:S04]  /*dfc0*/  LDL.LU R226, [R1+0x2c] ;  /* 0x00002c0001e27983 */ /* 0x000f280000300800 */
[----:B------:R-:W4:Y:S04]  /*dfd0*/  LDL.LU R227, [R1+0x30] ;  /* 0x0000300001e37983 */ /* 0x000f280000300800 */
[----:B------:R-:W-:Y:S01]  /*dfe0*/  @!P5 STG.E.U8 desc[UR14][R30.64+0x38], R9 ;  /* 0x000038091e00d986 */ /* 0x000fe2000c10110e */
[----:B------:R-:W-:-:S03]  /*dff0*/  ISETP.LT.OR P5, PT, R41, 0x41, !P0 ;  /* 0x000000412900780c */ /* 0x000fc600047a1670 */
[----:B------:R0:W-:Y:S01]  /*e000*/  @!P6 STG.E.U8 desc[UR14][R30.64+0x39], R7 ;  /* 0x000039071e00e986 */ /* 0x0001e2000c10110e */
[----:B------:R-:W-:-:S03]  /*e010*/  ISETP.LT.OR P6, PT, R41, 0x42, !P0 ;  /* 0x000000422900780c */ /* 0x000fc600047c1670 */
[----:B------:R-:W-:Y:S01]  /*e020*/  @!P3 STG.E.U8 desc[UR14][R28.64+0x40], R11 ;  /* 0x0000400b1c00b986 */ /* 0x000fe2000c10110e */
[----:B------:R-:W-:-:S03]  /*e030*/  ISETP.LT.OR P3, PT, R41, 0x49, !P1 ;  /* 0x000000492900780c */ /* 0x000fc60004f61670 */
[----:B------:R1:W-:Y:S01]  /*e040*/  @!P2 STG.E.U8 desc[UR14][R28.64+0x41], R5 ;  /* 0x000041051c00a986 */ /* 0x0003e2000c10110e */
[----:B0-----:R-:W-:-:S03]  /*e050*/  F2FP.SATFINITE.E4M3.F32.PACK_AB_MERGE_C R7, RZ, R0, RZ ;  /* 0x00000000ff07723e */ /* 0x001fc600048070ff */
[----:B------:R-:W-:Y:S01]  /*e060*/  @!P5 STG.E.U8 desc[UR14][R30.64+0x40], R13 ;  /* 0x0000400d1e00d986 */ /* 0x000fe2000c10110e */
[C---:B------:R-:W-:Y:S02]  /*e070*/  ISETP.LT.OR P2, PT, R41.reuse, 0x4a, !P1 ;  /* 0x0000004a2900780c */ /* 0x040fe40004f41670 */
[----:B-1----:R-:W-:Y:S01]  /*e080*/  F2FP.SATFINITE.E4M3.F32.PACK_AB_MERGE_C R5, RZ, R2, RZ ;  /* 0x00000002ff05723e */ /* 0x002fe200048070ff */
[----:B------:R0:W-:Y:S01]  /*e090*/  @!P6 STG.E.U8 desc[UR14][R30.64+0x41], R7 ;  /* 0x000041071e00e986 */ /* 0x0001e2000c10110e */
[C---:B------:R-:W-:Y:S02]  /*e0a0*/  ISETP.LT.OR P5, PT, R41.reuse, 0x49, !P0 ;  /* 0x000000492900780c */ /* 0x040fe400047a1670 */
[C---:B------:R-:W-:Y:S01]  /*e0b0*/  ISETP.LT.OR P6, PT, R41.reuse, 0x4a, !P0 ;  /* 0x0000004a2900780c */ /* 0x040fe200047c1670 */
[----:B------:R1:W-:Y:S01]  /*e0c0*/  @!P3 STG.E.U8 desc[UR14][R28.64+0x48], R5 ;  /* 0x000048051c00b986 */ /* 0x0003e2000c10110e */
[----:B------:R-:W-:Y:S02]  /*e0d0*/  ISETP.LT.OR P3, PT, R41, 0x51, !P1 ;  /* 0x000000512900780c */ /* 0x000fe40004f61670 */
[----:B------:R-:W-:-:S02]  /*e0e0*/  F2FP.SATFINITE.E4M3.F32.PACK_AB_MERGE_C R9, RZ, R3, RZ ;  /* 0x00000003ff09723e */ /* 0x000fc400048070ff */
[----:B------:R-:W-:-:S03]  /*e0f0*/  F2FP.SATFINITE.E4M3.F32.PACK_AB_MERGE_C R11, RZ, R4, RZ ;  /* 0x00000004ff0b723e */ /* 0x000fc600048070ff */
[----:B------:R1:W-:Y:S04]  /*e100*/  @!P2 STG.E.U8 desc[UR14][R28.64+0x49], R9 ;  /* 0x000049091c00a986 */ /* 0x0003e8000c10110e */
[----:B------:R-:W-:Y:S01]  /*e110*/  @!P5 STG.E.U8 desc[UR14][R30.64+0x48], R11 ;  /* 0x0000480b1e00d986 */ /* 0x000fe2000c10110e */
[----:B------:R-:W-:-:S03]  /*e120*/  FMUL R0, R221, UR20 ;  /* 0x00000014dd007c20 */ /* 0x000fc60008400000 */
[----:B------:R-:W4:Y:S02]  /*e130*/  LDL.LU R221, [R1+0x34] ;  /* 0x0000340001dd7983 */ /* 0x000f240000300800 */
[----:B0-----:R-:W-:-:S05]  /*e140*/  F2FP.SATFINITE.E4M3.F32.PACK_AB_MERGE_C R7, RZ, R0, RZ ;  /* 0x00000000ff07723e */ /* 0x001fca00048070ff */
[----:B------:R-:W-:Y:S01]  /*e150*/  @!P6 STG.E.U8 desc[UR14][R30.64+0x49], R7 ;  /* 0x000049071e00e986 */ /* 0x000fe2000c10110e */
[----:B--2---:R-:W-:-:S03]  /*e160*/  FMUL R2, R220, UR20 ;  /* 0x00000014dc027c20 */ /* 0x004fc60008400000 */
[----:B------:R-:W2:Y:S02]  /*e170*/  LDL.LU R220, [R1+0x38] ;  /* 0x0000380001dc7983 */ /* 0x000ea40000300800 */
[----:B-1----:R-:W-:-:S05]  /*e180*/  F2FP.SATFINITE.E4M3.F32.PACK_AB_MERGE_C R5, RZ, R2, RZ ;  /* 0x00000002ff05723e */ /* 0x002fca00048070ff */
[----:B------:R0:W-:Y:S01]  /*e190*/  @!P3 STG.E.U8 desc[UR14][R28.64+0x50], R5 ;  /* 0x000050051c00b986 */ /* 0x0001e2000c10110e */
[----:B------:R-:W-:-:S03]  /*e1a0*/  FMUL R3, R222, UR20 ;  /* 0x00000014de037c20 */ /* 0x000fc60008400000 */
[----:B------:R-:W2:Y:S02]  /*e1b0*/  LDL.LU R222, [R1+0x3c] ;  /* 0x00003c0001de7983 */ /* 0x000ea40000300800 */
[----:B------:R-:W-:Y:S01]  /*e1c0*/  F2FP.SATFINITE.E4M3.F32.PACK_AB_MERGE_C R9, RZ, R3, RZ ;  /* 0x00000003ff09723e */ /* 0x000fe200048070ff */
[----:B------:R-:W-:Y:S02]  /*e1d0*/  FMUL R0, R223, UR20 ;  /* 0x00000014df007c20 */ /* 0x000fe40008400000 */
[----:B------:R-:W2:Y:S03]  /*e1e0*/  LDL.LU R223, [R1+0x40] ;  /* 0x0000400001df7983 */ /* 0x000ea60000300800 */
[----:B------:R-:W-:Y:S01]  /*e1f0*/  F2FP.SATFINITE.E4M3.F32.PACK_AB_MERGE_C R13, RZ, R0, RZ ;  /* 0x00000000ff0d723e */ /* 0x000fe200048070ff */
[----:B---3--:R-:W-:Y:S02]  /*e200*/  FMUL R2, R225, UR20 ;  /* 0x00000014e1027c20 */ /* 0x008fe40008400000 */
[----:B------:R-:W3:Y:S01]  /*e210*/  LDL.LU R225, [R1+0x44] ;  /* 0x0000440001e17983 */ /* 0x000ee20000300800 */
[----:B----4-:R-:W-:-:S03]  /*e220*/  FMUL R0, R224, UR20 ;  /* 0x00000014e0007c20 */ /* 0x010fc60008400000 */
[----:B------:R-:W4:Y:S01]  /*e230*/  LDL.LU R224, [R1+0x48] ;  /* 0x0000480001e07983 */ /* 0x000f220000300800 */
[----:B------:R-:W-:Y:S01]  /*e240*/  FMUL R3, R226, UR20 ;  /* 0x00000014e2037c20 */ /* 0x000fe20008400000 */
[----:B0-----:R-:W-:Y:S02]  /*e250*/  F2FP.SATFINITE.E4M3.F32.PACK_AB_MERGE_C R5, RZ, R0, RZ ;  /* 0x00000000ff05723e */ /* 0x001fe400048070ff */
[----:B------:R-:W4:Y:S01]  /*e260*/  LDL.LU R226, [R1+0x4c] ;  /* 0x00004c0001e27983 */ /* 0x000f220000300800 */
[----:B------:R-:W-:-:S03]  /*e270*/  FMUL R0, R227, UR20 ;  /* 0x00000014e3007c20 */ /* 0x000fc60008400000 */
[----:B------:R-:W4:Y:S01]  /*e280*/  LDL.LU R227, [R1+0x50] ;  /* 0x0000500001e37983 */ /* 0x000f220000300800 */
[C---:B------:R-:W-:Y:S02]  /*e290*/  ISETP.LT.OR P2, PT, R41.reuse, 0x52, !P1 ;  /* 0x000000522900780c */ /* 0x040fe40004f41670 */
[C---:B------:R-:W-:Y:S01]  /*e2a0*/  ISETP.LT.OR P6, PT, R41.reuse, 0x52, !P0 ;  /* 0x000000522900780c */ /* 0x040fe200047c1670 */
[----:B------:R-:W4:Y:S01]  /*e2b0*/  LDL.LU R219, [R1+0x54] ;  /* 0x0000540001db7983 */ /* 0x000f220000300800 */
[C---:B------:R-:W-:Y:S02]  /*e2c0*/  ISETP.LT.OR P5, PT, R41.reuse, 0x51, !P0 ;  /* 0x000000512900780c */ /* 0x040fe400047a1670 */
[----:B------:R-:W-:Y:S02]  /*e2d0*/  ISETP.LT.OR P3, PT, R41, 0x59, !P1 ;  /* 0x000000592900780c */ /* 0x000fe40004f61670 */
[----:B------:R-:W-:Y:S02]  /*e2e0*/  F2FP.SATFINITE.E4M3.F32.PACK_AB_MERGE_C R7, RZ, R2, RZ ;  /* 0x00000002ff07723e */ /* 0x000fe400048070ff */
[----:B------:R-:W-:-:S03]  /*e2f0*/  F2FP.SATFINITE.E4M3.F32.PACK_AB_MERGE_C R11, RZ, R0, RZ ;  /* 0x00000000ff0b723e */ /* 0x000fc600048070ff */
[----:B------:R0:W-:Y:S01]  /*e300*/  @!P2 STG.E.U8 desc[UR14][R28.64+0x51], R9 ;  /* 0x000051091c00a986 */ /* 0x0001e2000c10110e */
[----:B------:R-:W-:-:S03]  /*e310*/  ISETP.LT.OR P2, PT, R41, 0x5a, !P1 ;  /* 0x0000005a2900780c */ /* 0x000fc60004f41670 */
[----:B------:R-:W-:Y:S01]  /*e320*/  @!P6 STG.E.U8 desc[UR14][R30.64+0x51], R7 ;  /* 0x000051071e00e986 */ /* 0x000fe2000c10110e */
[----:B------:R-:W-:-:S03]  /*e330*/  ISETP.LT.OR P6, PT, R41, 0x5a, !P0 ;  /* 0x0000005a2900780c */ /* 0x000fc600047c1670 */
[----:B------:R-:W-:Y:S01]  /*e340*/  @!P5 STG.E.U8 desc[UR14][R30.64+0x50], R13 ;  /* 0x0000500d1e00d986 */ /* 0x000fe2000c10110e */
[----:B0-----:R-:W-:-:S03]  /*e350*/  F2FP.SATFINITE.E4M3.F32.PACK_AB_MERGE_C R9, RZ, R3, RZ ;  /* 0x00000003ff09723e */ /* 0x001fc600048070ff */
[----:B------:R0:W-:Y:S04]  /*e360*/  @!P3 STG.E.U8 desc[UR14][R28.64+0x58], R5 ;  /* 0x000058051c00b986 */ /* 0x0001e8000c10110e */
[----:B------:R1:W-:Y:S01]  /*e370*/  @!P2 STG.E.U8 desc[UR14][R28.64+0x59], R9 ;  /* 0x000059091c00a986 */ /* 0x0003e2000c10110e */
[----:B------:R-:W-:-:S03]  /*e380*/  FMUL R0, R221, UR20 ;  /* 0x00000014dd007c20 */ /* 0x000fc60008400000 */
[----:B------:R-:W4:Y:S02]  /*e390*/  LDL.LU R221, [R1+0x58] ;  /* 0x0000580001dd7983 */ /* 0x000f240000300800 */
[----:B0-----:R-:W-:-:S05]  /*e3a0*/  F2FP.SATFINITE.E4M3.F32.PACK_AB_MERGE_C R5, RZ, R0, RZ ;  /* 0x00000000ff05723e */ /* 0x001fca00048070ff */
[----:B------:R0:W-:Y:S01]  /*e3b0*/  @!P6 STG.E.U8 desc[UR14][R30.64+0x59], R5 ;  /* 0x000059051e00e986 */ /* 0x0001e2000c10110e */
[----:B--2---:R-:W-:-:S03]  /*e3c0*/  FMUL R2, R220, UR20 ;  /* 0x00000014dc027c20 */ /* 0x004fc60008400000 */
[----:B------:R-:W2:Y:S02]  /*e3d0*/  LDL.LU R220, [R1+0x5c] ;  /* 0x00005c0001dc7983 */ /* 0x000ea40000300800 */
[----:B------:R-:W-:Y:S01]  /*e3e0*/  F2FP.SATFINITE.E4M3.F32.PACK_AB_MERGE_C R7, RZ, R2, RZ ;  /* 0x00000002ff07723e */ /* 0x000fe200048070ff */
[----:B------:R-:W-:Y:S02]  /*e3f0*/  FMUL R3, R222, UR20 ;  /* 0x00000014de037c20 */ /* 0x000fe40008400000 */
[----:B------:R-:W2:Y:S03]  /*e400*/  LDL.LU R222, [R1+0x60] ;  /* 0x0000600001de7983 */ /* 0x000ea60000300800 */
[----:B-1----:R-:W-:Y:S01]  /*e410*/  F2FP.SATFINITE.E4M3.F32.PACK_AB_MERGE_C R9, RZ, R3, RZ ;  /* 0x00000003ff09723e */ /* 0x002fe200048070ff */
[----:B------:R-:W-:Y:S02]  /*e420*/  FMUL R4, R223, UR20 ;  /* 0x00000014df047c20 */ /* 0x000fe40008400000 */
[----:B------:R-:W2:Y:S01]  /*e430*/  LDL.LU R223, [R1+0x64] ;  /* 0x0000640001df7983 */ /* 0x000ea20000300800 */
[----:B---3--:R-:W-:-:S03]  /*e440*/  FMUL R0, R225, UR20 ;  /* 0x00000014e1007c20 */ /* 0x008fc60008400000 */
[----:B------:R-:W3:Y:S01]  /*e450*/  LDL.LU R225, [R1+0x68] ;  /* 0x0000680001e17983 */ /* 0x000ee20000300800 */
[----:B----4-:R-:W-:Y:S01]  /*e460*/  FMUL R2, R224, UR20 ;  /* 0x00000014e0027c20 */ /* 0x010fe20008400000 */
[----:B0-----:R-:W-:Y:S02]  /*e470*/  F2FP.SATFINITE.E4M3.F32.PACK_AB_MERGE_C R5, RZ, R0, RZ ;  /* 0x00000000ff05723e */ /* 0x001fe400048070ff */
[----:B------:R-:W4:Y:S01]  /*e480*/  LDL.LU R224, [R1+0x6c] ;  /* 0x00006c0001e07983 */ /* 0x000f220000300800 */
[----:B------:R-:W-:-:S03]  /*e490*/  FMUL R3, R226, UR20 ;  /* 0x00000014e2037c20 */ /* 0x000fc60008400000 */
[----:B------:R-:W4:Y:S01]  /*e4a0*/  LDL.LU R226, [R1+0x70] ;  /* 0x0000700001e27983 */ /* 0x000f220000300800 */
[----:B------:R-:W-:-:S03]  /*e4b0*/  FMUL R0, R227, UR20 ;  /* 0x00000014e3007c20 */ /* 0x000fc60008400000 */
[----:B------:R-:W4:Y:S01]  /*e4c0*/  LDL.LU R227, [R1+0x74] ;  /* 0x0000740001e37983 */ /* 0x000f220000300800 */
[C---:B------:R-:W-:Y:S02]  /*e4d0*/  ISETP.LT.OR P5, PT, R41.reuse, 0x59, !P0 ;  /* 0x000000592900780c */ /* 0x040fe400047a1670 */
[C---:B------:R-:W-:Y:S02]  /*e4e0*/  ISETP.LT.OR P2, PT, R41.reuse, 0x62, !P1 ;  /* 0x000000622900780c */ /* 0x040fe40004f41670 */
[C---:B------:R-:W-:Y:S02]  /*e4f0*/  ISETP.LT.OR P3, PT, R41.reuse, 0x61, !P1 ;  /* 0x000000612900780c */ /* 0x040fe40004f61670 */
[----:B------:R-:W-:-:S07]  /*e500*/  ISETP.LT.OR P6, PT, R41, 0x62, !P0 ;  /* 0x000000622900780c */ /* 0x000fce00047c1670 */
[----:B------:R-:W-:Y:S01]  /*e510*/  @!P5 STG.E.U8 desc[UR14][R30.64+0x58], R11 ;  /* 0x0000580b1e00d986 */ /* 0x000fe2000c10110e */
[----:B------:R-:W-:-:S03]  /*e520*/  ISETP.LT.OR P5, PT, R41, 0x61, !P0 ;  /* 0x000000612900780c */ /* 0x000fc600047a1670 */
[----:B------:R0:W-:Y:S01]  /*e530*/  @!P2 STG.E.U8 desc[UR14][R28.64+0x61], R9 ;  /* 0x000061091c00a986 */ /* 0x0001e2000c10110e */
[----:B------:R-:W-:-:S03]  /*e540*/  ISETP.LT.OR P2, PT, R41, 0x6a, !P1 ;  /* 0x0000006a2900780c */ /* 0x000fc60004f41670 */
[----:B------:R1:W-:Y:S01]  /*e550*/  @!P3 STG.E.U8 desc[UR14][R28.64+0x60], R7 ;  /* 0x000060071c00b986 */ /* 0x0003e2000c10110e */
[----:B------:R-:W-:Y:S02]  /*e560*/  ISETP.LT.OR P3, PT, R41, 0x69, !P1 ;  /* 0x000000692900780c */ /* 0x000fe40004f61670 */
[----:B------:R-:W-:Y:S01]  /*e570*/  F2FP.SATFINITE.E4M3.F32.PACK_AB_MERGE_C R13, RZ, R4, RZ ;  /* 0x00000004ff0d723e */ /* 0x000fe200048070ff */
[----:B------:R1:W-:Y:S01]  /*e580*/  @!P6 STG.E.U8 desc[UR14][R30.64+0x61], R5 ;  /* 0x000061051e00e986 */ /* 0x0003e2000c10110e */
[----:B0-----:R-:W-:-:S03]  /*e590*/  F2FP.SATFINITE.E4M3.F32.PACK_AB_MERGE_C R9, RZ, R3, RZ ;  /* 0x00000003ff09723e */ /* 0x001fc600048070ff */
[----:B------:R-:W-:Y:S01]  /*e5a0*/  @!P5 STG.E.U8 desc[UR14][R30.64+0x60], R13 ;  /* 0x0000600d1e00d986 */ /* 0x000fe2000c10110e */
[----:B-1----:R-:W-:-:S03]  /*e5b0*/  F2FP.SATFINITE.E4M3.F32.PACK_AB_MERGE_C R7, RZ, R2, RZ ;  /* 0x00000002ff07723e */ /* 0x002fc600048070ff */
[----:B------:R-:W-:Y:S01]  /*e5c0*/  @!P2 STG.E.U8 desc[UR14][R28.64+0x69], R9 ;  /* 0x000069091c00a986 */ /* 0x000fe2000c10110e */
[C---:B------:R-:W-:Y:S02]  /*e5d0*/  ISETP.LT.OR P5, PT, R41.reuse, 0x69, !P0 ;  /* 0x000000692900780c */ /* 0x040fe400047a1670 */
[C---:B------:R-:W-:Y:S01]  /*e5e0*/  ISETP.LT.OR P6, PT, R41.reuse, 0x6a, !P0 ;  /* 0x0000006a2900780c */ /* 0x040fe200047c1670 */
[----:B------:R0:W-:Y:S01]  /*e5f0*/  @!P3 STG.E.U8 desc[UR14][R28.64+0x68], R7 ;  /* 0x000068071c00b986 */ /* 0x0001e2000c10110e */
[----:B------:R-:W-:Y:S01]  /*e600*/  ISETP.LT.OR P2, PT, R41, 0x72, !P1 ;  /* 0x000000722900780c */ /* 0x000fe20004f41670 */
[----:B------:R-:W-:Y:S01]  /*e610*/  FMUL R2, R219, UR20 ;  /* 0x00000014db027c20 */ /* 0x000fe20008400000 */
[----:B------:R-:W-:Y:S02]  /*e620*/  ISETP.LT.OR P3, PT, R41, 0x71, !P1 ;  /* 0x000000712900780c */ /* 0x000fe40004f61670 */
[----:B------:R-:W-:Y:S02]  /*e630*/  F2FP.SATFINITE.E4M3.F32.PACK_AB_MERGE_C R11, RZ, R0, RZ ;  /* 0x00000000ff0b723e */ /* 0x000fe400048070ff */
[----:B------:R-:W-:-:S03]  /*e640*/  F2FP.SATFINITE.E4M3.F32.PACK_AB_MERGE_C R5, RZ, R2, RZ ;  /* 0x00000002ff05723e */ /* 0x000fc600048070ff */
[----:B------:R-:W-:Y:S01]  /*e650*/  @!P5 STG.E.U8 desc[UR14][R30.64+0x68], R11 ;  /* 0x0000680b1e00d986 */ /* 0x000fe2000c10110e */
[----:B------:R-:W-:-:S03]  /*e660*/  ISETP.LT.OR P5, PT, R41, 0x71, !P0 ;  /* 0x000000712900780c */ /* 0x000fc600047a1670 */
[----:B------:R-:W-:Y:S01]  /*e670*/  @!P6 STG.E.U8 desc[UR14][R30.64+0x69], R5 ;  /* 0x000069051e00e986 */ /* 0x000fe2000c10110e */
[----:B------:R-:W-:Y:S01]  /*e680*/  ISETP.LT.OR P6, PT, R41, 0x72, !P0 ;  /* 0x000000722900780c */ /* 0x000fe200047c1670 */
[----:B------:R-:W-:-:S05]  /*e690*/  FMUL R0, R221, UR20 ;  /* 0x00000014dd007c20 */ /* 0x000fca0008400000 */
[----:B0-----:R-:W-:-:S05]  /*e6a0*/  F2FP.SATFINITE.E4M3.F32.PACK_AB_MERGE_C R7, RZ, R0, RZ ;  /* 0x00000000ff07723e */ /* 0x001fca00048070ff */
[----:B------:R0:W-:Y:S01]  /*e6b0*/  @!P3 STG.E.U8 desc[UR14][R28.64+0x70], R7 ;  /* 0x000070071c00b986 */ /* 0x0001e2000c10110e */
[C---:B------:R-:W-:Y:S02]  /*e6c0*/  ISETP.LT.OR P3, PT, R41.reuse, 0x79, !P0 ;  /* 0x000000792900780c */ /* 0x040fe40004761670 */
[----:B------:R-:W-:Y:S01]  /*e6d0*/  ISETP.LT.OR P0, PT, R41, 0x7a, !P0 ;  /* 0x0000007a2900780c */ /* 0x000fe20004701670 */
[----:B--2---:R-:W-:-:S05]  /*e6e0*/  FMUL R3, R220, UR20 ;  /* 0x00000014dc037c20 */ /* 0x004fca0008400000 */
[----:B------:R-:W-:-:S05]  /*e6f0*/  F2FP.SATFINITE.E4M3.F32.PACK_AB_MERGE_C R9, RZ, R3, RZ ;  /* 0x00000003ff09723e */ /* 0x000fca00048070ff */
[----:B------:R1:W-:Y:S01]  /*e700*/  @!P2 STG.E.U8 desc[UR14][R28.64+0x71], R9 ;  /* 0x000071091c00a986 */ /* 0x0003e2000c10110e */
[C---:B------:R-:W-:Y:S02]  /*e710*/  ISETP.LT.OR P2, PT, R41.reuse, 0x79, !P1 ;  /* 0x000000792900780c */ /* 0x040fe40004f41670 */
[----:B------:R-:W-:Y:S01]  /*e720*/  ISETP.LT.OR P1, PT, R41, 0x7a, !P1 ;  /* 0x0000007a2900780c */ /* 0x000fe20004f21670 */
[----:B------:R-:W-:-:S05]  /*e730*/  FMUL R0, R222, UR20 ;  /* 0x00000014de007c20 */ /* 0x000fca0008400000 */
[----:B------:R-:W-:-:S05]  /*e740*/  F2FP.SATFINITE.E4M3.F32.PACK_AB_MERGE_C R13, RZ, R0, RZ ;  /* 0x00000000ff0d723e */ /* 0x000fca00048070ff */
[----:B------:R2:W-:Y:S01]  /*e750*/  @!P5 STG.E.U8 desc[UR14][R30.64+0x70], R13 ;  /* 0x0000700d1e00d986 */ /* 0x0005e2000c10110e */
[----:B------:R-:W-:Y:S01]  /*e760*/  FMUL R0, R223, UR20 ;  /* 0x00000014df007c20 */ /* 0x000fe20008400000 */
[----:B---3--:R-:W-:Y:S01]  /*e770*/  FMUL R2, R225, UR20 ;  /* 0x00000014e1027c20 */ /* 0x008fe20008400000 */
[----:B----4-:R-:W-:-:S03]  /*e780*/  FMUL R3, R224, UR20 ;  /* 0x00000014e0037c20 */ /* 0x010fc60008400000 */
[----:B0-----:R-:W-:Y:S01]  /*e790*/  F2FP.SATFINITE.E4M3.F32.PACK_AB_MERGE_C R7, RZ, R0, RZ ;  /* 0x00000000ff07723e */ /* 0x001fe200048070ff */
[----:B------:R-:W-:Y:S01]  /*e7a0*/  FMUL R4, R226, UR20 ;  /* 0x00000014e2047c20 */ /* 0x000fe20008400000 */
[----:B------:R-:W-:Y:S01]  /*e7b0*/  FMUL R5, R227, UR20 ;  /* 0x00000014e3057c20 */ /* 0x000fe20008400000 */
[----:B-1----:R-:W-:Y:S02]  /*e7c0*/  F2FP.SATFINITE.E4M3.F32.PACK_AB_MERGE_C R9, RZ, R2, RZ ;  /* 0x00000002ff09723e */ /* 0x002fe400048070ff */
[----:B------:R-:W-:Y:S02]  /*e7d0*/  F2FP.SATFINITE.E4M3.F32.PACK_AB_MERGE_C R3, RZ, R3, RZ ;  /* 0x00000003ff03723e */ /* 0x000fe400048070ff */
[----:B------:R-:W-:Y:S02]  /*e7e0*/  F2FP.SATFINITE.E4M3.F32.PACK_AB_MERGE_C R11, RZ, R4, RZ ;  /* 0x00000004ff0b723e */ /* 0x000fe400048070ff */
[----:B------:R-:W-:Y:S01]  /*e7f0*/  F2FP.SATFINITE.E4M3.F32.PACK_AB_MERGE_C R5, RZ, R5, RZ ;  /* 0x00000005ff05723e */ /* 0x000fe200048070ff */
[----:B------:R2:W-:Y:S04]  /*e800*/  @!P6 STG.E.U8 desc[UR14][R30.64+0x71], R7 ;  /* 0x000071071e00e986 */ /* 0x0005e8000c10110e */
[----:B------:R2:W-:Y:S04]  /*e810*/  @!P2 STG.E.U8 desc[UR14][R28.64+0x78], R9 ;  /* 0x000078091c00a986 */ /* 0x0005e8000c10110e */
[----:B------:R2:W-:Y:S04]  /*e820*/  @!P1 STG.E.U8 desc[UR14][R28.64+0x79], R3 ;  /* 0x000079031c009986 */ /* 0x0005e8000c10110e */
[----:B------:R2:W-:Y:S04]  /*e830*/  @!P3 STG.E.U8 desc[UR14][R30.64+0x78], R11 ;  /* 0x0000780b1e00b986 */ /* 0x0005e8000c10110e */
[----:B------:R2:W-:Y:S02]  /*e840*/  @!P0 STG.E.U8 desc[UR14][R30.64+0x79], R5 ;  /* 0x000079051e008986 */ /* 0x0005e4000c10110e */
.L_x_296:
[----:B------:R-:W-:Y:S05]  /*e850*/  BSYNC B0 ;  /* 0x0000000000007941 */ /* 0x000fea0003800000 */
.L_x_38:
[----:B0-2---:R-:W2:Y:S04]  /*e860*/  LDL.LU R3, [R1+0x80] ;  /* 0x0000800001037983 */ /* 0x005ea80000300800 */
[----:B-----5:R-:W2:Y:S01]  /*e870*/  LDL.LU R2, [R1+0x84] ;  /* 0x0000840001027983 */ /* 0x020ea20000300800 */
[----:B------:R-:W-:Y:S01]  /*e880*/  ULDC UR6, c[0x0][0xc] ;  /* 0x0000030000067ab9 */ /* 0x000fe20000000800 */
[----:B------:R-:W-:Y:S01]  /*e890*/  ULDC UR7, c[0x0][0x10] ;  /* 0x0000040000077ab9 */ /* 0x000fe20000000800 */
[----:B------:R-:W2:Y:S01]  /*e8a0*/  LDC R5, c[0x0][0x14] ;  /* 0x00000500ff057b82 */ /* 0x000ea20000000800 */
[----:B------:R-:W-:Y:S01]  /*e8b0*/  UIMAD.WIDE.U32 UR6, UR6, UR7, URZ ;  /* 0x00000007060672a5 */ /* 0x000fe2000f8e003f */
[----:B------:R-:W-:Y:S01]  /*e8c0*/  PRMT R0, RZ, 0x7610, R0 ;  /* 0x00007610ff007816 */ /* 0x000fe20000000000 */
[----:B------:R-:W-:-:S04]  /*e8d0*/  UMOV UR22, 0xffffffff ;  /* 0xffffffff00167882 */ /* 0x000fc80000000000 */
[----:B--2---:R-:W-:-:S04]  /*e8e0*/  IMAD.WIDE.U32 R2, R5, UR6, R2 ;  /* 0x0000000605027c25 */ /* 0x004fc8000f8e0002 */
[----:B------:R-:W-:Y:S01]  /*e8f0*/  IMAD R5, R5, UR7, RZ ;  /* 0x0000000705057c24 */ /* 0x000fe2000f8e02ff */
[----:B------:R-:W-:Y:S01]  /*e900*/  ULDC.64 UR6, c[0x0][0x650] ;  /* 0x0001940000067ab9 */ /* 0x000fe20000000a00 */
[----:B------:R-:W-:Y:S01]  /*e910*/  IMAD.MOV.U32 R19, RZ, RZ, R2 ;  /* 0x000000ffff137224 */ /* 0x000fe200078e0002 */
[----:B------:R-:W-:Y:S01]  /*e920*/  ISETP.GE.U32.AND P0, PT, R2, UR6, PT ;  /* 0x0000000602007c0c */ /* 0x000fe2000bf06070 */
[----:B------:R-:W-:Y:S02]  /*e930*/  IMAD.IADD R22, R3, 0x1, R5 ;  /* 0x0000000103167824 */ /* 0x000fe400078e0205 */
[----:B------:R-:W-:-:S03]  /*e940*/  IMAD.MOV.U32 R2, RZ, RZ, -0x1 ;  /* 0xffffffffff027424 */ /* 0x000fc600078e00ff */
[----:B------:R0:W-:Y:S01]  /*e950*/  STL [R1+0x80], R22 ;  /* 0x0000801601007387 */ /* 0x0001e20000100800 */
[----:B------:R-:W-:-:S03]  /*e960*/  ISETP.GE.U32.AND.EX P0, PT, R22, UR7, PT, P0 ;  /* 0x0000000716007c0c */ /* 0x000fc6000bf06100 */
[----:B------:R0:W-:Y:S04]  /*e970*/  STL [R1+0x84], R19 ;  /* 0x0000841301007387 */ /* 0x0001e80000100800 */
[----:B------:R0:W-:Y:S06]  /*e980*/  STL [R1+0x88], R2 ;  /* 0x0000880201007387 */ /* 0x0001ec0000100800 */
[----:B------:R-:W-:Y:S05]  /*e990*/  @P0 BRA `(.L_x_297) ;  /* 0x00000004006c0947 */ /* 0x000fea0003800000 */
[----:B------:R-:W2:Y:S01]  /*e9a0*/  S2R R14, SR_CTAID.X ;  /* 0x00000000000e7919 */ /* 0x000ea20000002500 */
[----:B------:R-:W5:Y:S01]  /*e9b0*/  LDC.64 R8, c[0x0][0x628] ;  /* 0x00018a00ff087b82 */ /* 0x000f620000000a00 */
[----:B------:R-:W-:Y:S01]  /*e9c0*/  ULDC UR6, c[0x0][0x150] ;  /* 0x0000540000067ab9 */ /* 0x000fe20000000800 */
[----:B------:R-:W-:Y:S01]  /*e9d0*/  IMAD.MOV.U32 R6, RZ, RZ, R19 ;  /* 0x000000ffff067224 */ /* 0x000fe200078e0013 */
[----:B------:R-:W0:Y:S01]  /*e9e0*/  S2R R16, SR_CTAID.Y ;  /* 0x0000000000107919 */ /* 0x000e220000002600 */
[----:B------:R-:W-:-:S04]  /*e9f0*/  IMAD.MOV.U32 R7, RZ, RZ, R22 ;  /* 0x000000ffff077224 */ /* 0x000fc800078e0016 */
[----:B------:R-:W0:Y:S08]  /*ea00*/  LDC R17, c[0x0][0x144] ;  /* 0x00005100ff117b82 */ /* 0x000e300000000800 */
[----:B------:R-:W0:Y:S08]  /*ea10*/  LDC R10, c[0x0][0x630] ;  /* 0x00018c00ff0a7b82 */ /* 0x000e300000000800 */
[----:B------:R-:W0:Y:S01]  /*ea20*/  LDC.64 R12, c[0x0][0x620] ;  /* 0x00018800ff0c7b82 */ /* 0x000e220000000a00 */
[----:B-----5:R-:W-:-:S04]  /*ea30*/  ISETP.NE.U32.AND P0, PT, R8, RZ, PT ;  /* 0x000000ff0800720c */ /* 0x020fc80003f05070 */
[----:B------:R-:W-:Y:S02]  /*ea40*/  ISETP.NE.AND.EX P0, PT, R9, RZ, PT, P0 ;  /* 0x000000ff0900720c */ /* 0x000fe40003f05300 */
[----:B--2---:R-:W-:-:S05]  /*ea50*/  I2FP.F32.U32 R0, R14 ;  /* 0x0000000e00007245 */ /* 0x004fca0000201000 */
[----:B------:R-:W-:-:S04]  /*ea60*/  FMUL R0, R0, UR6 ;  /* 0x0000000600007c20 */ /* 0x000fc80008400000 */
[----:B------:R2:W0:Y:S02]  /*ea70*/  F2I.U32.TRUNC.NTZ R15, R0 ;  /* 0x00000000000f7305 */ /* 0x000424000020f000 */
[----:B------:R-:W-:Y:S05]  /*ea80*/  @!P0 BRA `(.L_x_298) ;  /* 0x0000000000288947 */ /* 0x000fea0003800000 */
[----:B--2---:R-:W2:Y:S02]  /*ea90*/  LDC R0, c[0x0][0x634] ;  /* 0x00018d00ff007b82 */ /* 0x004ea40000000800 */
[----:B--2---:R-:W-:-:S05]  /*eaa0*/  IADD3 R7, P0, R19, R0, RZ ;  /* 0x0000000013077210 */ /* 0x004fca0007f1e0ff */
[----:B------:R-:W-:-:S04]  /*eab0*/  IMAD.X R11, RZ, RZ, R22, P0 ;  /* 0x000000ffff0b7224 */ /* 0x000fc800000e0616 */
[----:B0-----:R-:W-:-:S04]  /*eac0*/  IMAD.WIDE.U32 R2, R11, R8, RZ ;  /* 0x000000080b027225 */ /* 0x001fc800078e00ff */
[----:B------:R-:W-:-:S04]  /*ead0*/  IMAD.WIDE.U32 R4, P0, R7, R9, R2 ;  /* 0x0000000907047225 */ /* 0x000fc80007800002 */
[----:B------:R-:W-:-:S04]  /*eae0*/  IMAD.WIDE.U32 R2, R7, R8, RZ ;  /* 0x0000000807027225 */ /* 0x000fc800078e00ff */
[----:B------:R-:W-:Y:S01]  /*eaf0*/  IMAD.X R7, RZ, RZ, RZ, P0 ;  /* 0x000000ffff077224 */ /* 0x000fe200000e06ff */
[----:B------:R-:W-:Y:S01]  /*eb00*/  IADD3 RZ, P0, R3, R4, RZ ;  /* 0x0000000403ff7210 */ /* 0x000fe20007f1e0ff */
[----:B------:R-:W-:-:S04]  /*eb10*/  IMAD.MOV.U32 R6, RZ, RZ, R5 ;  /* 0x000000ffff067224 */ /* 0x000fc800078e0005 */
[----:B------:R-:W-:-:S08]  /*eb20*/  IMAD.WIDE.U32.X R6, R11, R9, R6, P0 ;  /* 0x000000090b067225 */ /* 0x000fd000000e0406 */
.L_x_298:
[-CC-:B0-----:R-:W-:Y:S01]  /*eb30*/  SHF.R.U64 R24, R6, R10.reuse, R7.reuse ;  /* 0x0000000a06187219 */ /* 0x181fe20000001207 */
[----:B------:R-:W0:Y:S01]  /*eb40*/  LDC.64 R20, c[0x0][0x640] ;  /* 0x00019000ff147b82 */ /* 0x000e220000000a00 */
[----:B--2---:R-:W-:Y:S01]  /*eb50*/  SHF.R.U32.HI R0, RZ, R10, R7 ;  /* 0x0000000aff007219 */ /* 0x004fe20000011607 */
[----:B------:R-:W-:Y:S01]  /*eb60*/  IMAD.MOV.U32 R2, RZ, RZ, R19 ;  /* 0x000000ffff027224 */ /* 0x000fe200078e0013 */
[----:B------:R-:W-:Y:S01]  /*eb70*/  IADD3 R5, P0, RZ, -R24, RZ ;  /* 0x80000018ff057210 */ /* 0x000fe20007f1e0ff */
[----:B------:R-:W-:Y:S01]  /*eb80*/  IMAD.MOV R15, RZ, RZ, -R15 ;  /* 0x000000ffff0f7224 */ /* 0x000fe200078e0a0f */
[----:B------:R-:W-:Y:S01]  /*eb90*/  ULDC UR6, c[0x0][0x154] ;  /* 0x0000550000067ab9 */ /* 0x000fe20000000800 */
[----:B------:R-:W-:Y:S02]  /*eba0*/  IMAD.MOV.U32 R7, RZ, RZ, 0x1 ;  /* 0x00000001ff077424 */ /* 0x000fe400078e00ff */
[----:B------:R-:W2:Y:S01]  /*ebb0*/  LDC R4, c[0x0][0x618] ;  /* 0x00018600ff047b82 */ /* 0x000ea20000000800 */
[----:B------:R-:W-:-:S02]  /*ebc0*/  IMAD.X R3, RZ, RZ, ~R0, P0 ;  /* 0x000000ffff037224 */ /* 0x000fc400000e0e00 */
[----:B------:R-:W-:Y:S02]  /*ebd0*/  IMAD R15, R17, R15, R14 ;  /* 0x0000000f110f7224 */ /* 0x000fe400078e020e */
[-C--:B------:R-:W-:Y:S02]  /*ebe0*/  IMAD R0, R3, R12.reuse, RZ ;  /* 0x0000000c03007224 */ /* 0x080fe400078e02ff */
[----:B------:R-:W-:Y:S01]  /*ebf0*/  IMAD.MOV.U32 R3, RZ, RZ, R22 ;  /* 0x000000ffff037224 */ /* 0x000fe200078e0016 */
[----:B------:R-:W5:Y:S01]  /*ec00*/  LDC R6, c[0x0][0x608] ;  /* 0x00018200ff067b82 */ /* 0x000f620000000800 */
[----:B------:R-:W-:-:S04]  /*ec10*/  IMAD.WIDE.U32 R2, R5, R12, R2 ;  /* 0x0000000c05027225 */ /* 0x000fc800078e0002 */
[----:B------:R-:W-:-:S03]  /*ec20*/  IMAD R5, R5, R13, R0 ;  /* 0x0000000d05057224 */ /* 0x000fc600078e0200 */
[----:B------:R-:W1:Y:S01]  /*ec30*/  LDC R18, c[0x0][0x658] ;  /* 0x00019600ff127b82 */ /* 0x000e620000000800 */
[----:B------:R-:W-:Y:S01]  /*ec40*/  I2FP.F32.U32 R0, R16 ;  /* 0x0000001000007245 */ /* 0x000fe20000201000 */
[----:B------:R-:W-:Y:S01]  /*ec50*/  IMAD.IADD R3, R3, 0x1, R5 ;  /* 0x0000000103037824 */ /* 0x000fe200078e0205 */
[----:B0-----:R-:W-:Y:S01]  /*ec60*/  ISETP.NE.U32.AND P0, PT, R20, RZ, PT ;  /* 0x000000ff1400720c */ /* 0x001fe20003f05070 */
[----:B------:R-:W-:Y:S02]  /*ec70*/  IMAD.MOV.U32 R5, RZ, RZ, -0x1 ;  /* 0xffffffffff057424 */ /* 0x000fe400078e00ff */
[----:B------:R-:W-:Y:S02]  /*ec80*/  FMUL R0, R0, UR6 ;  /* 0x0000000600007c20 */ /* 0x000fe40008400000 */
[----:B------:R-:W0:Y:S01]  /*ec90*/  LDC R13, c[0x0][0x148] ;  /* 0x00005200ff0d7b82 */ /* 0x000e220000000800 */
[----:B--2---:R-:W-:Y:S01]  /*eca0*/  SHF.R.U64 R10, R2, R4, R3 ;  /* 0x00000004020a7219 */ /* 0x004fe20000001203 */
[----:B------:R2:W0:Y:S01]  /*ecb0*/  F2I.U32.TRUNC.NTZ R12, R0 ;  /* 0x00000000000c7305 */ /* 0x000422000020f000 */
[----:B------:R-:W-:-:S02]  /*ecc0*/  ISETP.NE.AND.EX P0, PT, R21, RZ, PT, P0 ;  /* 0x000000ff1500720c */ /* 0x000fc40003f05300 */
[----:B------:R-:W-:-:S03]  /*ecd0*/  SHF.R.U32.HI R3, RZ, R4, R3 ;  /* 0x00000004ff037219 */ /* 0x000fc60000011603 */
[----:B------:R-:W0:Y:S01]  /*ece0*/  LDC R14, c[0x0][0x600] ;  /* 0x00018000ff0e7b82 */ /* 0x000e220000000800 */
[-CC-:B-----5:R-:W-:Y:S02]  /*ecf0*/  SHF.R.U64 R8, R10, R6.reuse, R3.reuse ;  /* 0x000000060a087219 */ /* 0x1a0fe40000001203 */
[----:B------:R-:W-:-:S05]  /*ed00*/  SHF.R.U32.HI R3, RZ, R6, R3 ;  /* 0x00000006ff037219 */ /* 0x000fca0000011603 */
[----:B------:R-:W0:Y:S01]  /*ed10*/  LDC R19, c[0x0][0x648] ;  /* 0x00019200ff137b82 */ /* 0x000e220000000800 */
[-CC-:B-1----:R-:W-:Y:S02]  /*ed20*/  SHF.R.U64 R11, R8, R18.reuse, R3.reuse ;  /* 0x00000012080b7219 */ /* 0x182fe40000001203 */
[-C--:B------:R-:W-:Y:S02]  /*ed30*/  SHF.L.U32 R5, R5, R18.reuse, RZ ;  /* 0x0000001205057219 */ /* 0x080fe400000006ff */
[-C--:B------:R-:W-:Y:S01]  /*ed40*/  SHF.R.U32.HI R3, RZ, R18.reuse, R3 ;  /* 0x00000012ff037219 */ /* 0x080fe20000011603 */
[----:B------:R-:W-:Y:S01]  /*ed50*/  IMAD.MOV.U32 R2, RZ, RZ, R11 ;  /* 0x000000ffff027224 */ /* 0x000fe200078e000b */
[----:B------:R-:W-:Y:S01]  /*ed60*/  SHF.L.U32 R40, R7, R18, RZ ;  /* 0x0000001207287219 */ /* 0x000fe200000006ff */
[----:B------:R-:W1:Y:S01]  /*ed70*/  LDC R22, c[0x0][0x638] ;  /* 0x00018e00ff167b82 */ /* 0x000e620000000800 */
[----:B------:R-:W-:-:S07]  /*ed80*/  LOP3.LUT R17, RZ, R5, RZ, 0x33, !PT ;  /* 0x00000005ff117212 */ /* 0x000fce00078e33ff */
[----:B------:R-:W0:Y:S01]  /*ed90*/  LDC R23, c[0x0][0x610] ;  /* 0x00018400ff177b82 */ /* 0x000e220000000800 */
[----:B--2---:R-:W-:Y:S05]  /*eda0*/  @!P0 BRA `(.L_x_299) ;  /* 0x0000000000288947 */ /* 0x004fea0003800000 */
[----:B------:R-:W2:Y:S02]  /*edb0*/  LDC R0, c[0x0][0x64c] ;  /* 0x00019300ff007b82 */ /* 0x000ea40000000800 */
[----:B--2---:R-:W-:-:S05]  /*edc0*/  IADD3 R7, P0, R11, R0, RZ ;  /* 0x000000000b077210 */ /* 0x004fca0007f1e0ff */
        /* <DEDUP_REMOVED lines=8> */
.L_x_299:
[----:B0-----:R-:W-:Y:S01]  /*ee50*/  SHF.R.U64 R0, R2, R19, R3 ;  /* 0x0000001302007219 */ /* 0x001fe20000001203 */
[----:B------:R-:W-:Y:S01]  /*ee60*/  VIADD R3, R14, 0xffffffff ;  /* 0xffffffff0e037836 */ /* 0x000fe20000000000 */
[----:B------:R-:W-:Y:S01]  /*ee70*/  LOP3.LUT R5, R8, R17, RZ, 0xc0, !PT ;  /* 0x0000001108057212 */ /* 0x000fe200078ec0ff */
[----:B------:R-:W-:Y:S01]  /*ee80*/  IMAD.MOV R12, RZ, RZ, -R12 ;  /* 0x000000ffff0c7224 */ /* 0x000fe200078e0a0c */
[----:B------:R-:W-:Y:S01]  /*ee90*/  R2UR UR22, R24 ;  /* 0x00000000181672ca */ /* 0x000fe200000e0000 */
[----:B------:R-:W-:Y:S01]  /*eea0*/  IMAD.MOV R2, RZ, RZ, -R0 ;  /* 0x000000ffff027224 */ /* 0x000fe200078e0a00 */
[----:B------:R-:W-:Y:S01]  /*eeb0*/  LOP3.LUT R3, R10, R3, RZ, 0xc0, !PT ;  /* 0x000000030a037212 */ /* 0x000fe200078ec0ff */
[----:B------:R-:W-:Y:S02]  /*eec0*/  IMAD R40, R40, R0, R5 ;  /* 0x0000000028287224 */ /* 0x000fe400078e0205 */
[----:B------:R-:W-:Y:S02]  /*eed0*/  @P4 IMAD R15, R13, R12, R16 ;  /* 0x0000000c0d0f4224 */ /* 0x000fe400078e0210 */
[----:B-1----:R-:W-:-:S02]  /*eee0*/  IMAD R0, R2, R22, R11 ;  /* 0x0000001602007224 */ /* 0x002fc400078e020b */
[----:B------:R-:W-:Y:S02]  /*eef0*/  IMAD R40, R40, R23, R15 ;  /* 0x0000001728287224 */ /* 0x000fe400078e020f */
[----:B------:R-:W-:Y:S02]  /*ef00*/  IMAD R3, R0, R14, R3 ;  /* 0x0000000e00037224 */ /* 0x000fe400078e0203 */
[----:B------:R-:W-:-:S03]  /*ef10*/  IMAD.MOV.U32 R0, RZ, RZ, 0x1 ;  /* 0x00000001ff007424 */ /* 0x000fc600078e00ff */
[----:B------:R-:W-:Y:S02]  /*ef20*/  SEL R2, R3, R40, !P4 ;  /* 0x0000002803027207 */ /* 0x000fe40006000000 */
[----:B------:R-:W-:-:S03]  /*ef30*/  SEL R40, R40, R3, !P4 ;  /* 0x0000000328287207 */ /* 0x000fc60006000000 */
[----:B------:R2:W-:Y:S04]  /*ef40*/  STL [R1+0x88], R2 ;  /* 0x0000880201007387 */ /* 0x0005e80000100800 */
.L_x_297:
[----:B------:R0:W-:Y:S01]  /*ef50*/  STL [R1+0x8c], R40 ;  /* 0x00008c2801007387 */ /* 0x0001e20000100800 */
[----:B------:R-:W-:-:S13]  /*ef60*/  LOP3.LUT P0, RZ, R0, 0xff, RZ, 0xc0, !PT ;  /* 0x000000ff00ff7812 */ /* 0x000fda000780c0ff */
[----:B0-----:R-:W-:Y:S05]  /*ef70*/  @P0 BRA `(.L_x_300) ;  /* 0xffffff2400100947 */ /* 0x001fea000383ffff */
[----:B------:R-:W-:Y:S05]  /*ef80*/  EXIT ;  /* 0x000000000000794d */ /* 0x000fea0003800000 */
.L_x_8:
[----:B------:R-:W2:Y:S01]  /*ef90*/  LDL R22, [R1+0x84] ;  /* 0x0000840001167983 */ /* 0x000ea20000100800 */
[----:B------:R-:W-:-:S03]  /*efa0*/  ULDC.64 UR4, c[0x0][0x650] ;  /* 0x0001940000047ab9 */ /* 0x000fc60000000a00 */
[----:B0-----:R-:W3:Y:S01]  /*efb0*/  LDL R23, [R1+0x80] ;  /* 0x0000800001177983 */ /* 0x001ee20000100800 */
[----:B------:R-:W-:Y:S01]  /*efc0*/  PRMT R4, RZ, 0x7610, R4 ;  /* 0x00007610ff047816 */ /* 0x000fe20000000004 */
[----:B------:R-:W-:Y:S02]  /*efd0*/  IMAD.MOV.U32 R5, RZ, RZ, -0x1 ;  /* 0xffffffffff057424 */ /* 0x000fe400078e00ff */
[----:B------:R-:W-:Y:S02]  /*efe0*/  IMAD.MOV.U32 R7, RZ, RZ, -0x1 ;  /* 0xffffffffff077424 */ /* 0x000fe400078e00ff */
[----:B------:R-:W-:Y:S01]  /*eff0*/  IMAD.MOV.U32 R6, RZ, RZ, -0x1 ;  /* 0xffffffffff067424 */ /* 0x000fe200078e00ff */
[----:B--2---:R-:W-:-:S04]  /*f000*/  ISETP.GE.U32.AND P0, PT, R22, UR4, PT ;  /* 0x0000000416007c0c */ /* 0x004fc8000bf06070 */
[----:B---3--:R-:W-:-:S13]  /*f010*/  ISETP.GE.U32.AND.EX P0, PT, R23, UR5, PT, P0 ;  /* 0x0000000517007c0c */ /* 0x008fda000bf06100 */
[----:B------:R-:W-:Y:S05]  /*f020*/  @P0 BRA `(.L_x_301) ;  /* 0x00000004002c0947 */ /* 0x000fea0003800000 */
[----:B------:R-:W0:Y:S01]  /*f030*/  LDC.64 R14, c[0x0][0x628] ;  /* 0x00018a00ff0e7b82 */ /* 0x000e220000000a00 */
[----:B------:R-:W-:Y:S02]  /*f040*/  IMAD.MOV.U32 R8, RZ, RZ, R22 ;  /* 0x000000ffff087224 */ /* 0x000fe400078e0016 */
[----:B------:R-:W-:-:S05]  /*f050*/  IMAD.MOV.U32 R9, RZ, RZ, R23 ;  /* 0x000000ffff097224 */ /* 0x000fca00078e0017 */
[----:B------:R-:W1:Y:S08]  /*f060*/  LDC R10, c[0x0][0x630] ;  /* 0x00018c00ff0a7b82 */ /* 0x000e700000000800 */
[----:B------:R-:W2:Y:S01]  /*f070*/  LDC.64 R16, c[0x0][0x620] ;  /* 0x00018800ff107b82 */ /* 0x000ea20000000a00 */
[----:B0-----:R-:W-:-:S04]  /*f080*/  ISETP.NE.U32.AND P0, PT, R14, RZ, PT ;  /* 0x000000ff0e00720c */ /* 0x001fc80003f05070 */
[----:B------:R-:W-:-:S13]  /*f090*/  ISETP.NE.AND.EX P0, PT, R15, RZ, PT, P0 ;  /* 0x000000ff0f00720c */ /* 0x000fda0003f05300 */
[----:B-12---:R-:W-:Y:S05]  /*f0a0*/  @!P0 BRA `(.L_x_302) ;  /* 0x0000000000288947 */ /* 0x006fea0003800000 */
[----:B------:R-:W0:Y:S02]  /*f0b0*/  LDC R4, c[0x0][0x634] ;  /* 0x00018d00ff047b82 */ /* 0x000e240000000800 */
[----:B0-----:R-:W-:-:S05]  /*f0c0*/  IADD3 R9, P0, R22, R4, RZ ;  /* 0x0000000416097210 */ /* 0x001fca0007f1e0ff */
        /* <DEDUP_REMOVED lines=8> */
.L_x_302:
[----:B------:R-:W0:Y:S01]  /*f150*/  LDC.64 R20, c[0x0][0x640] ;  /* 0x00019000ff147b82 */ /* 0x000e220000000a00 */
[-CC-:B------:R-:W-:Y:S02]  /*f160*/  SHF.R.U64 R14, R8, R10.reuse, R9.reuse ;  /* 0x0000000a080e7219 */ /* 0x180fe40000001209 */
[----:B------:R-:W-:Y:S02]  /*f170*/  SHF.R.U32.HI R4, RZ, R10, R9 ;  /* 0x0000000aff047219 */ /* 0x000fe40000011609 */
[----:B------:R-:W-:-:S03]  /*f180*/  IADD3 R7, P0, RZ, -R14, RZ ;  /* 0x8000000eff077210 */ /* 0x000fc60007f1e0ff */
[----:B------:R-:W1:Y:S02]  /*f190*/  LDC R8, c[0x0][0x618] ;  /* 0x00018600ff087b82 */ /* 0x000e640000000800 */
[----:B------:R-:W-:Y:S02]  /*f1a0*/  IMAD.X R5, RZ, RZ, ~R4, P0 ;  /* 0x000000ffff057224 */ /* 0x000fe400000e0e04 */
[----:B------:R-:W-:Y:S02]  /*f1b0*/  IMAD.MOV.U32 R4, RZ, RZ, R22 ;  /* 0x000000ffff047224 */ /* 0x000fe400078e0016 */
[-C--:B------:R-:W-:Y:S02]  /*f1c0*/  IMAD R6, R5, R16.reuse, RZ ;  /* 0x0000001005067224 */ /* 0x080fe400078e02ff */
[----:B------:R-:W2:Y:S01]  /*f1d0*/  LDC R18, c[0x0][0x608] ;  /* 0x00018200ff127b82 */ /* 0x000ea20000000800 */
[----:B------:R-:W-:Y:S02]  /*f1e0*/  IMAD.MOV.U32 R5, RZ, RZ, R23 ;  /* 0x000000ffff057224 */ /* 0x000fe400078e0017 */
[----:B------:R-:W-:-:S05]  /*f1f0*/  IMAD.WIDE.U32 R4, R7, R16, R4 ;  /* 0x0000001007047225 */ /* 0x000fca00078e0004 */
[----:B------:R-:W3:Y:S01]  /*f200*/  LDC R19, c[0x0][0x658] ;  /* 0x00019600ff137b82 */ /* 0x000ee20000000800 */
[----:B------:R-:W-:Y:S01]  /*f210*/  IMAD R7, R7, R17, R6 ;  /* 0x0000001107077224 */ /* 0x000fe200078e0206 */
[----:B0-----:R-:W-:Y:S01]  /*f220*/  ISETP.NE.U32.AND P0, PT, R20, RZ, PT ;  /* 0x000000ff1400720c */ /* 0x001fe20003f05070 */
[----:B------:R-:W-:Y:S02]  /*f230*/  IMAD.MOV.U32 R6, RZ, RZ, -0x1 ;  /* 0xffffffffff067424 */ /* 0x000fe400078e00ff */
[----:B------:R-:W-:Y:S01]  /*f240*/  IMAD.IADD R5, R5, 0x1, R7 ;  /* 0x0000000105057824 */ /* 0x000fe200078e0207 */
[----:B------:R-:W-:Y:S02]  /*f250*/  ISETP.NE.AND.EX P0, PT, R21, RZ, PT, P0 ;  /* 0x000000ff1500720c */ /* 0x000fe40003f05300 */
[----:B------:R-:W0:Y:S02]  /*f260*/  LDC R17, c[0x0][0x600] ;  /* 0x00018000ff117b82 */ /* 0x000e240000000800 */
[----:B-1----:R-:W-:-:S02]  /*f270*/  SHF.R.U64 R10, R4, R8, R5 ;  /* 0x00000008040a7219 */ /* 0x002fc40000001205 */
[----:B------:R-:W-:-:S04]  /*f280*/  SHF.R.U32.HI R5, RZ, R8, R5 ;  /* 0x00000008ff057219 */ /* 0x000fc80000011605 */
[----:B------:R-:W1:Y:S01]  /*f290*/  LDC R22, c[0x0][0x648] ;  /* 0x00019200ff167b82 */ /* 0x000e620000000800 */
[-CC-:B--2---:R-:W-:Y:S02]  /*f2a0*/  SHF.R.U64 R15, R10, R18.reuse, R5.reuse ;  /* 0x000000120a0f7219 */ /* 0x184fe40000001205 */
[----:B------:R-:W-:Y:S01]  /*f2b0*/  SHF.R.U32.HI R4, RZ, R18, R5 ;  /* 0x00000012ff047219 */ /* 0x000fe20000011605 */
[----:B------:R-:W-:-:S04]  /*f2c0*/  IMAD.MOV.U32 R18, RZ, RZ, 0x1 ;  /* 0x00000001ff127424 */ /* 0x000fc800078e00ff */
[----:B------:R-:W2:Y:S01]  /*f2d0*/  LDC R23, c[0x0][0x638] ;  /* 0x00018e00ff177b82 */ /* 0x000ea20000000800 */
[-CC-:B---3--:R-:W-:Y:S02]  /*f2e0*/  SHF.R.U64 R16, R15, R19.reuse, R4.reuse ;  /* 0x000000130f107219 */ /* 0x188fe40000001204 */
[-C--:B------:R-:W-:Y:S02]  /*f2f0*/  SHF.L.U32 R6, R6, R19.reuse, RZ ;  /* 0x0000001306067219 */ /* 0x080fe400000006ff */
[----:B------:R-:W-:Y:S01]  /*f300*/  SHF.R.U32.HI R5, RZ, R19, R4 ;  /* 0x00000013ff057219 */ /* 0x000fe20000011604 */
[----:B------:R-:W-:Y:S01]  /*f310*/  IMAD.MOV.U32 R4, RZ, RZ, R16 ;  /* 0x000000ffff047224 */ /* 0x000fe200078e0010 */
[----:B------:R-:W-:Y:S01]  /*f320*/  LOP3.LUT R24, RZ, R6, RZ, 0x33, !PT ;  /* 0x00000006ff187212 */ /* 0x000fe200078e33ff */
[----:B------:R-:W3:Y:S01]  /*f330*/  LDC R25, c[0x0][0x610] ;  /* 0x00018400ff197b82 */ /* 0x000ee20000000800 */
[----:B------:R-:W-:Y:S05]  /*f340*/  @!P0 BRA `(.L_x_303) ;  /* 0x0000000000288947 */ /* 0x000fea0003800000 */
        /* <DEDUP_REMOVED lines=10> */
.L_x_303:
[----:B-1----:R-:W-:Y:S01]  /*f3f0*/  SHF.R.U64 R4, R4, R22, R5 ;  /* 0x0000001604047219 */ /* 0x002fe20000001205 */
[----:B0-----:R-:W-:Y:S01]  /*f400*/  VIADD R7, R17, 0xffffffff ;  /* 0xffffffff11077836 */ /* 0x001fe20000000000 */
[----:B------:R-:W-:Y:S01]  /*f410*/  SHF.L.U32 R18, R18, R19, RZ ;  /* 0x0000001312127219 */ /* 0x000fe200000006ff */
[----:B------:R-:W-:Y:S01]  /*f420*/  @P4 IMAD R0, R11, R12, R2 ;  /* 0x0000000c0b004224 */ /* 0x000fe200078e0202 */
[----:B------:R-:W-:Y:S01]  /*f430*/  LOP3.LUT R3, R15, R24, RZ, 0xc0, !PT ;  /* 0x000000180f037212 */ /* 0x000fe200078ec0ff */
[----:B------:R-:W-:Y:S01]  /*f440*/  IMAD.MOV R5, RZ, RZ, -R4 ;  /* 0x000000ffff057224 */ /* 0x000fe200078e0a04 */
[----:B------:R-:W-:Y:S01]  /*f450*/  LOP3.LUT R7, R10, R7, RZ, 0xc0, !PT ;  /* 0x000000070a077212 */ /* 0x000fe200078ec0ff */
[----:B------:R-:W-:Y:S02]  /*f460*/  IMAD.MOV.U32 R6, RZ, RZ, R14 ;  /* 0x000000ffff067224 */ /* 0x000fe400078e000e */
[----:B------:R-:W-:Y:S02]  /*f470*/  IMAD R3, R18, R4, R3 ;  /* 0x0000000412037224 */ /* 0x000fe400078e0203 */
[----:B--2---:R-:W-:-:S02]  /*f480*/  IMAD R2, R5, R23, R16 ;  /* 0x0000001705027224 */ /* 0x004fc400078e0210 */
[----:B---3--:R-:W-:Y:S02]  /*f490*/  IMAD R0, R3, R25, R0 ;  /* 0x0000001903007224 */ /* 0x008fe400078e0200 */
[----:B------:R-:W-:Y:S02]  /*f4a0*/  IMAD R5, R2, R17, R7 ;  /* 0x0000001102057224 */ /* 0x000fe400078e0207 */
[----:B------:R-:W-:-:S03]  /*f4b0*/  IMAD.MOV.U32 R4, RZ, RZ, 0x1 ;  /* 0x00000001ff047424 */ /* 0x000fc600078e00ff */
[----:B------:R-:W-:Y:S02]  /*f4c0*/  SEL R7, R5, R0, !P4 ;  /* 0x0000000005077207 */ /* 0x000fe40006000000 */
[----:B------:R-:W-:-:S07]  /*f4d0*/  SEL R5, R0, R5, !P4 ;  /* 0x0000000500057207 */ /* 0x000fce0006000000 */
.L_x_301:
[----:B------:R-:W-:-:S08]  /*f4e0*/  NOP ;  /* 0x0000000000007918 */ /* 0x000fd00000000000 */
[----:B------:R-:W0:-:S00]  /*f4f0*/  USETMAXREG.DEALLOC.CTAPOOL 0x28 ;  /* 0x00000028000079c8 */ /* 0x000e0000080e0500 */
[----:B------:R-:W-:-:S13]  /*f500*/  ISETP.NE.AND P0, PT, RZ, UR8, PT ;  /* 0x00000008ff007c0c */ /* 0x000fda000bf05270 */
[----:B------:R-:W-:Y:S05]  /*f510*/  @P0 EXIT ;  /* 0x000000000000094d */ /* 0x000fea0003800000 */
[----:B0-----:R-:W-:Y:S01]  /*f520*/  LOP3.LUT P0, RZ, R4, 0xff, RZ, 0xc0, !PT ;  /* 0x000000ff04ff7812 */ /* 0x001fe2000780c0ff */
[----:B------:R-:W-:Y:S02]  /*f530*/  IMAD.MOV.U32 R0, RZ, RZ, 0x1 ;  /* 0x00000001ff007424 */ /* 0x000fe400078e00ff */
[----:B------:R-:W-:-:S10]  /*f540*/  IMAD.MOV.U32 R8, RZ, RZ, RZ ;  /* 0x000000ffff087224 */ /* 0x000fd400078e00ff */
[----:B------:R-:W-:Y:S05]  /*f550*/  @!P0 BRA `(.L_x_304) ;  /* 0x0000000c009c8947 */ /* 0x000fea0003800000 */
[----:B------:R-:W0:Y:S01]  /*f560*/  S2UR UR8, SR_CgaCtaId ;  /* 0x00000000000879c3 */ /* 0x000e220000008800 */
[----:B------:R-:W-:Y:S01]  /*f570*/  ULDC UR4, c[0x0][0x28c] ;  /* 0x0000a30000047ab9 */ /* 0x000fe20000000800 */
[----:B------:R-:W-:Y:S01]  /*f580*/  ULDC UR5, c[0x0][0x600] ;  /* 0x0001800000057ab9 */ /* 0x000fe20000000800 */
[----:B------:R-:W-:Y:S01]  /*f590*/  UIADD3 UR14, UR4, 0x3f, URZ ;  /* 0x0000003f040e7890 */ /* 0x000fe2000fffe03f */
[----:B------:R-:W-:Y:S01]  /*f5a0*/  BSSY B0, `(.L_x_304) ;  /* 0x00000e2000007945 */ /* 0x000fe20003800000 */
[----:B------:R-:W-:Y:S01]  /*f5b0*/  ULDC UR11, c[0x0][0x658] ;  /* 0x00019600000b7ab9 */ /* 0x000fe20000000800 */
[----:B------:R-:W-:Y:S01]  /*f5c0*/  UMOV UR12, 0xffffffff ;  /* 0xffffffff000c7882 */ /* 0x000fe20000000000 */
[----:B------:R-:W-:Y:S01]  /*f5d0*/  UMOV UR16, 0x1 ;  /* 0x0000000100107882 */ /* 0x000fe20000000000 */
[----:B------:R-:W-:Y:S01]  /*f5e0*/  USHF.R.S32.HI UR15, URZ, 0x1f, UR14 ;  /* 0x0000001f3f0f7899 */ /* 0x000fe2000801140e */
[----:B------:R-:W-:Y:S01]  /*f5f0*/  IMAD.MOV.U32 R9, RZ, RZ, 0x1 ;  /* 0x00000001ff097424 */ /* 0x000fe200078e00ff */
[----:B------:R-:W-:Y:S01]  /*f600*/  ULDC UR9, c[0x0][0xc] ;  /* 0x0000030000097ab9 */ /* 0x000fe20000000800 */
[----:B------:R-:W-:Y:S01]  /*f610*/  UIADD3 UR4, UR5, -0x1, URZ ;  /* 0xffffffff05047890 */ /* 0x000fe2000fffe03f */
[----:B------:R-:W-:Y:S01]  /*f620*/  IMAD.MOV.U32 R0, RZ, RZ, 0x1 ;  /* 0x00000001ff007424 */ /* 0x000fe200078e00ff */
[----:B------:R-:W-:Y:S01]  /*f630*/  USHF.L.U32 UR18, UR12, UR11, URZ ;  /* 0x0000000b0c127299 */ /* 0x000fe2000800063f */
[----:B------:R-:W-:Y:S01]  /*f640*/  IMAD.MOV.U32 R8, RZ, RZ, RZ ;  /* 0x000000ffff087224 */ /* 0x000fe200078e00ff */
[----:B------:R-:W-:Y:S01]  /*f650*/  USHF.L.U32 UR5, UR16, UR11, URZ ;  /* 0x0000000b10057299 */ /* 0x000fe2000800063f */
[----:B------:R-:W-:Y:S01]  /*f660*/  ULDC UR12, c[0x0][0x10] ;  /* 0x00000400000c7ab9 */ /* 0x000fe20000000800 */
[----:B------:R-:W-:Y:S01]  /*f670*/  ULEA.HI UR15, UR15, UR14, URZ, 0x6 ;  /* 0x0000000e0f0f7291 */ /* 0x000fe2000f8f303f */
[----:B------:R-:W-:Y:S01]  /*f680*/  UMOV UR22, 0x55 ;  /* 0x0000005500167882 */ /* 0x000fe20000000000 */
[----:B------:R-:W-:-:S02]  /*f690*/  ULOP3.LUT UR29, UR13, 0x2, URZ, 0xfc, !UPT ;  /* 0x000000020d1d7892 */ /* 0x000fc4000f8efc3f */
[----:B------:R-:W-:Y:S02]  /*f6a0*/  USHF.R.S32.HI UR19, URZ, 0x6, UR15 ;  /* 0x000000063f137899 */ /* 0x000fe4000801140f */
[----:B0-----:R-:W-:Y:S02]  /*f6b0*/  ULOP3.LUT UR10, UR8, 0x1, URZ, 0xc0, !UPT ;  /* 0x00000001080a7892 */ /* 0x001fe4000f8ec03f */
[----:B------:R-:W-:Y:S02]  /*f6c0*/  USHF.R.U32.HI UR30, URZ, 0x1, UR8 ;  /* 0x000000013f1e7899 */ /* 0x000fe40008011608 */
[----:B------:R-:W-:Y:S02]  /*f6d0*/  USHF.L.U32 UR6, UR8, 0x6, URZ ;  /* 0x0000000608067899 */ /* 0x000fe4000800063f */
[----:B------:R-:W-:Y:S02]  /*f6e0*/  USHF.L.U32 UR7, UR8, 0xc, URZ ;  /* 0x0000000c08077899 */ /* 0x000fe4000800063f */
[----:B------:R-:W-:-:S02]  /*f6f0*/  ULOP3.LUT UR8, UR8, 0xfffffffe, URZ, 0xc0, !UPT ;  /* 0xfffffffe08087892 */ /* 0x000fc4000f8ec03f */
[----:B------:R-:W-:Y:S02]  /*f700*/  UISETP.GT.U32.AND UP0, UPT, UR10, 0xffff, UPT ;  /* 0x0000ffff0a00788c */ /* 0x000fe4000bf04070 */
[----:B------:R-:W-:Y:S02]  /*f710*/  USHF.L.U32 UR20, UR16, UR8, URZ ;  /* 0x0000000810147299 */ /* 0x000fe4000800063f */
[----:B------:R-:W-:Y:S02]  /*f720*/  ULOP3.LUT UR11, UR8, 0x1, URZ, 0xfc, !UPT ;  /* 0x00000001080b7892 */ /* 0x000fe4000f8efc3f */
[----:B------:R-:W-:Y:S02]  /*f730*/  UIMAD.WIDE.U32 UR8, UR9, UR12, URZ ;  /* 0x0000000c090872a5 */ /* 0x000fe4000f8e003f */
[----:B------:R-:W-:Y:S01]  /*f740*/  USEL UR10, UR10, 0xffff, !UP0 ;  /* 0x0000ffff0a0a7887 */ /* 0x000fe2000c000000 */
[----:B------:R-:W-:Y:S01]  /*f750*/  ULDC UR12, c[0x0][0x14] ;  /* 0x00000500000c7ab9 */ /* 0x000fe20000000800 */
[----:B------:R-:W-:-:S02]  /*f760*/  USHF.L.U32 UR11, UR16, UR11, URZ ;  /* 0x0000000b100b7299 */ /* 0x000fc4000800063f */
[----:B------:R-:W-:Y:S02]  /*f770*/  UIMAD.WIDE.U32 UR24, UR8, UR12, URZ ;  /* 0x0000000c081872a5 */ /* 0x000fe4000f8e003f */
[----:B------:R-:W-:Y:S02]  /*f780*/  UIMAD UR21, UR9, UR12, URZ ;  /* 0x0000000c091572a4 */ /* 0x000fe4000f8e023f */
[----:B------:R-:W-:Y:S02]  /*f790*/  ULOP3.LUT UR10, UR10, 0xffff, URZ, 0xc0, !UPT ;  /* 0x0000ffff0a0a7892 */ /* 0x000fe4000f8ec03f */
[----:B------:R-:W-:Y:S02]  /*f7a0*/  ULOP3.LUT UR6, UR6, 0x40, URZ, 0xc0, !UPT ;  /* 0x0000004006067892 */ /* 0x000fe4000f8ec03f */
[----:B------:R-:W-:Y:S02]  /*f7b0*/  ULOP3.LUT UR7, UR7, 0x1000, URZ, 0xc0, !UPT ;  /* 0x0000100007077892 */ /* 0x000fe4000f8ec03f */
[----:B------:R-:W-:-:S02]  /*f7c0*/  ULOP3.LUT UR18, URZ, UR18, URZ, 0x33, !UPT ;  /* 0x000000123f127292 */ /* 0x000fc4000f8e333f */
[----:B------:R-:W-:Y:S02]  /*f7d0*/  ULOP3.LUT UR20, UR20, UR11, URZ, 0xfc, !UPT ;  /* 0x0000000b14147292 */ /* 0x000fe4000f8efc3f */
[----:B------:R-:W-:Y:S02]  /*f7e0*/  UIADD3 UR21, UR25, UR21, URZ ;  /* 0x0000001519157290 */ /* 0x000fe4000fffe03f */
[----:B------:R-:W-:Y:S02]  /*f7f0*/  USHF.L.U32 UR22, UR22, UR10, URZ ;  /* 0x0000000a16167299 */ /* 0x000fe4000800063f */
[----:B------:R-:W-:Y:S01]  /*f800*/  UIADD3 UR31, UR19, 0x1, URZ ;  /* 0x00000001131f7890 */ /* 0x000fe2000fffe03f */
[----:B------:R-:W-:-:S11]  /*f810*/  ULDC.64 UR32, c[0x0][0x198] ;  /* 0x0000660000207ab9 */ /* 0x000fd60000000a00 */
.L_x_315:
[----:B------:R-:W-:-:S03]  /*f820*/  UMOV UR8, 0xffffffff ;  /* 0xffffffff00087882 */ /* 0x000fc60000000000 */
[----:B------:R-:W-:Y:S05]  /*f830*/  BRA.DIV UR8, `(.L_x_305) ;  /* 0x0000001208947947 */ /* 0x000fea000b800000 */
[----:B------:R-:W-:-:S13]  /*f840*/  ELECT P0, URZ, PT ;  /* 0x00000000003f782f */ /* 0x000fda0003800000 */
.L_x_331:
[----:B------:R-:W0:Y:S01]  /*f850*/  LDC R2, c[0x0][0x28c] ;  /* 0x0000a300ff027b82 */ /* 0x000e220000000800 */
[----:B------:R-:W-:Y:S01]  /*f860*/  BSSY B1, `(.L_x_306) ;  /* 0x000003d000017945 */ /* 0x000fe20003800000 */
[----:B0-----:R-:W-:-:S13]  /*f870*/  ISETP.LT.OR P0, PT, R2, 0x1, !P0 ;  /* 0x000000010200780c */ /* 0x001fda0004701670 */
[----:B------:R-:W-:Y:S05]  /*f880*/  @P0 BRA `(.L_x_307) ;  /* 0x0000000000e80947 */ /* 0x000fea0003800000 */
[----:B------:R-:W-:Y:S01]  /*f890*/  LEA R5, R5, UR30, 0x2 ;  /* 0x0000001e05057c11 */ /* 0x000fe2000f8e10ff */
[----:B------:R-:W-:Y:S01]  /*f8a0*/  IMAD.MOV.U32 R13, RZ, RZ, RZ ;  /* 0x000000ffff0d7224 */ /* 0x000fe200078e00ff */
[----:B------:R-:W-:Y:S01]  /*f8b0*/  LEA R7, R7, UR6, 0x7 ;  /* 0x0000000607077c11 */ /* 0x000fe2000f8e38ff */
[----:B------:R-:W-:Y:S02]  /*f8c0*/  IMAD.U32 R14, RZ, RZ, UR31 ;  /* 0x0000001fff0e7e24 */ /* 0x000fe4000f8e00ff */
[----:B------:R-:W-:Y:S02]  /*f8d0*/  IMAD.MOV.U32 R2, RZ, RZ, R0 ;  /* 0x000000ffff027224 */ /* 0x000fe400078e0000 */
[----:B------:R-:W-:Y:S02]  /*f8e0*/  IMAD.MOV.U32 R3, RZ, RZ, R8 ;  /* 0x000000ffff037224 */ /* 0x000fe400078e0008 */
[----:B------:R-:W-:-:S07]  /*f8f0*/  IMAD.SHL.U32 R10, R5, 0x40, RZ ;  /* 0x00000040050a7824 */ /* 0x000fce00078e00ff */
.L_x_310:
[----:B------:R-:W0:Y:S01]  /*f900*/  S2R R5, SR_CgaCtaId ;  /* 0x0000000000057919 */ /* 0x000e220000008800 */
[----:B------:R-:W-:Y:S01]  /*f910*/  MOV R4, 0x400 ;  /* 0x0000040000047802 */ /* 0x000fe20000000f00 */
[----:B------:R-:W1:Y:S03]  /*f920*/  S2R R15, SR_TID.X ;  /* 0x00000000000f7919 */ /* 0x000e660000002100 */
[----:B0-----:R-:W-:Y:S02]  /*f930*/  LEA R12, R5, R4, 0x18 ;  /* 0x00000004050c7211 */ /* 0x001fe400078ec0ff */
[----:B------:R-:W-:Y:S02]  /*f940*/  SHF.L.U32 R4, R2, 0x1f, RZ ;  /* 0x0000001f02047819 */ /* 0x000fe400000006ff */
[----:B-1----:R-:W-:Y:S01]  /*f950*/  LOP3.LUT P1, RZ, R15, 0x7f, RZ, 0xc0, !PT ;  /* 0x0000007f0fff7812 */ /* 0x002fe2000782c0ff */
[----:B------:R-:W-:-:S04]  /*f960*/  IMAD R11, R3, 0x8, R12 ;  /* 0x00000008030b7824 */ /* 0x000fc800078e020c */
[----:B------:R-:W0:Y:S08]  /*f970*/  SYNCS.PHASECHK.TRANS64.TRYWAIT P0, [R11+URZ+0x48], R4 ;  /* 0x000048040b0075a7 */ /* 0x000e30000800017f */
[----:B------:R-:W1:Y:S01]  /*f980*/  @!P1 LDC R5, c[0x0][0x500] ;  /* 0x00014000ff059b82 */ /* 0x000e620000000800 */
[----:B0-----:R-:W-:Y:S05]  /*f990*/  @!P0 BRA `(.L_x_308) ;  /* 0x00000010005c8947 */ /* 0x001fea0003800000 */
.L_x_332:
[----:B------:R-:W-:Y:S01]  /*f9a0*/  UPRMT UR8, UR29, 0x9910, URZ ;  /* 0x000099101d087896 */ /* 0x000fe2000800003f */
[----:B-1----:R1:W-:Y:S03]  /*f9b0*/  @!P1 SYNCS.ARRIVE.TRANS64 RZ, [R11+URZ], R5 ;  /* 0x000000050bff99a7 */ /* 0x0023e6000800003f */
[----:B------:R-:W-:-:S06]  /*f9c0*/  UISETP.NE.AND UP0, UPT, UR8, 0x2, UPT ;  /* 0x000000020800788c */ /* 0x000fcc000bf05270 */
[----:B------:R-:W-:-:S13]  /*f9d0*/  PLOP3.LUT P0, PT, PT, PT, UP0, 0x80, 0x0 ;  /* 0x000000000000781c */ /* 0x000fda0003f0f008 */
[----:B-1----:R-:W-:Y:S05]  /*f9e0*/  @P0 BRA `(.L_x_309) ;  /* 0x0000000000040947 */ /* 0x002fea0003800000 */
[----:B------:R-:W-:Y:S01]  /*f9f0*/  BPT.TRAP 0x1 ;  /* 0x000000040000795c */ /* 0x000fe20000300000 */
.L_x_309:
[C---:B0-----:R-:W-:Y:S01]  /*fa00*/  LEA R4, R3.reuse, UR30, 0x2 ;  /* 0x0000001e03047c11 */ /* 0x041fe2000f8e10ff */
[----:B------:R-:W-:Y:S01]  /*fa10*/  VIADD R14, R14, 0xffffffff ;  /* 0xffffffff0e0e7836 */ /* 0x000fe20000000000 */
[----:B------:R-:W-:Y:S01]  /*fa20*/  R2UR UR11, R3 ;  /* 0x00000000030b72ca */ /* 0x000fe200000e0000 */
[----:B------:R-:W-:Y:S01]  /*fa30*/  UIADD3 UR14, UP0, UR32, 0xf0, URZ ;  /* 0x000000f0200e7890 */ /* 0x000fe2000ff1e03f */
[----:B------:R-:W-:Y:S01]  /*fa40*/  R2UR UR26, R12 ;  /* 0x000000000c1a72ca */ /* 0x000fe200000e0000 */
[----:B------:R-:W-:Y:S01]  /*fa50*/  IMAD.U32 R4, R4, 0x1000, R12 ;  /* 0x0000100004047824 */ /* 0x000fe200078e000c */
[----:B------:R-:W-:Y:S01]  /*fa60*/  R2UR UR27, R10 ;  /* 0x000000000a1b72ca */ /* 0x000fe200000e0000 */
[----:B------:R-:W-:Y:S01]  /*fa70*/  UIADD3 UR34, UP1, UR32, 0x1f0, URZ ;  /* 0x000001f020227890 */ /* 0x000fe2000ff3e03f */
[----:B------:R-:W-:Y:S01]  /*fa80*/  R2UR UR9, R11 ;  /* 0x000000000b0972ca */ /* 0x000fe200000e0000 */
[----:B------:R-:W-:Y:S01]  /*fa90*/  UIADD3.X UR15, URZ, UR33, URZ, UP0, !UPT ;  /* 0x000000213f0f7290 */ /* 0x000fe200087fe43f */
[----:B------:R-:W-:Y:S01]  /*faa0*/  R2UR UR8, R4 ;  /* 0x00000000040872ca */ /* 0x000fe200000e0000 */
[----:B------:R-:W-:Y:S01]  /*fab0*/  UPRMT UR23, URZ, 0x5410, UR22 ;  /* 0x000054103f177896 */ /* 0x000fe20008000016 */
[----:B------:R-:W-:Y:S01]  /*fac0*/  R2UR UR10, R13 ;  /* 0x000000000d0a72ca */ /* 0x000fe200000e0000 */
[----:B------:R-:W-:Y:S01]  /*fad0*/  VIADD R3, R3, 0x1 ;  /* 0x0000000103037836 */ /* 0x000fe20000000000 */
[----:B------:R-:W-:Y:S01]  /*fae0*/  R2UR UR12, R6 ;  /* 0x00000000060c72ca */ /* 0x000fe200000e0000 */
[----:B------:R-:W-:Y:S01]  /*faf0*/  ULEA UR11, UR11, UR7, 0xd ;  /* 0x000000070b0b7291 */ /* 0x000fe2000f8e683f */
[----:B------:R-:W-:Y:S01]  /*fb00*/  R2UR UR28, R7 ;  /* 0x00000000071c72ca */ /* 0x000fe200000e0000 */
[----:B------:R-:W-:Y:S01]  /*fb10*/  UPRMT UR36, URZ, 0x5410, UR20 ;  /* 0x000054103f247896 */ /* 0x000fe20008000014 */
[----:B------:R-:W-:Y:S01]  /*fb20*/  ISETP.GT.AND P1, PT, R14, 0x1, PT ;  /* 0x000000010e00780c */ /* 0x000fe20003f24270 */
[----:B------:R-:W-:Y:S01]  /*fb30*/  UIADD3 UR26, UR26, 0x24180, UR11 ;  /* 0x000241801a1a7890 */ /* 0x000fe2000fffe00b */
[----:B------:R-:W-:Y:S01]  /*fb40*/  ISETP.NE.AND P0, PT, R3, 0x9, PT ;  /* 0x000000090300780c */ /* 0x000fe20003f05270 */
[----:B------:R-:W-:Y:S01]  /*fb50*/  UIADD3.X UR35, URZ, UR33, URZ, UP1, !UPT ;  /* 0x000000213f237290 */ /* 0x000fe20008ffe43f */
[----:B------:R-:W-:Y:S01]  /*fb60*/  VIADD R13, R13, 0x40 ;  /* 0x000000400d0d7836 */ /* 0x000fe20000000000 */
[----:B------:R-:W-:Y:S01]  /*fb70*/  UIADD3 UR8, UR8, 0x180, URZ ;  /* 0x0000018008087890 */ /* 0x000fe2000fffe03f */
[----:B------:R-:W-:Y:S01]  /*fb80*/  SEL R5, RZ, 0x1, P0 ;  /* 0x00000001ff057807 */ /* 0x000fe20000000000 */
[----:B------:R-:W-:Y:S01]  /*fb90*/  UMOV UR16, 0x0 ;  /* 0x0000000000107882 */ /* 0x000fe20000000000 */
[----:B------:R-:W-:Y:S01]  /*fba0*/  UMOV UR17, 0x10000000 ;  /* 0x1000000000117882 */ /* 0x000fe20000000000 */
[----:B------:R-:W-:Y:S01]  /*fbb0*/  UMOV UR11, UR27 ;  /* 0x0000001b000b7c82 */ /* 0x000fe20008000000 */
[----:B------:R-:W-:-:S02]  /*fbc0*/  LOP3.LUT R2, R2, R5, RZ, 0x3c, !PT ;  /* 0x0000000502027212 */ /* 0x000fc400078e3cff */
[----:B------:R-:W-:Y:S02]  /*fbd0*/  SEL R3, R3, RZ, P0 ;  /* 0x000000ff03037207 */ /* 0x000fe40000000000 */
[----:B------:R0:W-:Y:S02]  /*fbe0*/  UTMALDG.3D.MULTICAST [UR8], [UR14], UR23, desc[UR16] ;  /* 0x000010080e0073b4 */ /* 0x0001e40008011817 */
[----:B0-----:R-:W-:Y:S01]  /*fbf0*/  UMOV UR8, UR26 ;  /* 0x0000001a00087c82 */ /* 0x001fe20008000000 */
[----:B------:R-:W-:Y:S02]  /*fc00*/  UMOV UR11, UR28 ;  /* 0x0000001c000b7c82 */ /* 0x000fe40008000000 */
[----:B------:R0:W-:Y:S02]  /*fc10*/  UTMALDG.3D.MULTICAST [UR8], [UR34], UR36, desc[UR16] ;  /* 0x00001008220073b4 */ /* 0x0001e40008011824 */
[----:B0-----:R-:W-:Y:S05]  /*fc20*/  @P1 BRA `(.L_x_310) ;  /* 0xfffffffc00341947 */ /* 0x001fea000383ffff */
.L_x_307:
[----:B------:R-:W-:Y:S05]  /*fc30*/  BSYNC B1 ;  /* 0x0000000000017941 */ /* 0x000fea0003800000 */
.L_x_306:
[----:B------:R-:W2:Y:S01]  /*fc40*/  LDL.LU R15, [R1+0x80] ;  /* 0x00008000010f7983 */ /* 0x000ea20000300800 */
[----:B------:R-:W-:Y:S01]  /*fc50*/  LOP3.LUT P1, RZ, R9, 0xff, RZ, 0xc0, !PT ;  /* 0x000000ff09ff7812 */ /* 0x000fe2000782c0ff */
[----:B------:R-:W-:Y:S01]  /*fc60*/  VIADD R8, R8, UR19 ;  /* 0x0000001308087c36 */ /* 0x000fe20008000000 */
[----:B------:R-:W-:Y:S01]  /*fc70*/  ULDC.64 UR8, c[0x0][0x650] ;  /* 0x0001940000087ab9 */ /* 0x000fe20000000a00 */
[----:B------:R-:W3:Y:S01]  /*fc80*/  LDL.LU R12, [R1+0x84] ;  /* 0x00008400010c7983 */ /* 0x000ee20000300800 */
[----:B------:R-:W-:Y:S01]  /*fc90*/  IMAD.U32 R5, RZ, RZ, UR19 ;  /* 0x00000013ff057e24 */ /* 0x000fe2000f8e00ff */
[----:B------:R-:W-:Y:S01]  /*fca0*/  UISETP.GE.U32.AND UP0, UPT, UR19, 0x9, UPT ;  /* 0x000000091300788c */ /* 0x000fe2000bf06070 */
[----:B------:R-:W-:Y:S01]  /*fcb0*/  ISETP.GT.U32.AND P0, PT, R8, 0x8, PT ;  /* 0x000000080800780c */ /* 0x000fe20003f04070 */
[----:B------:R-:W-:Y:S01]  /*fcc0*/  BSSY B1, `(.L_x_311) ;  /* 0x000006d000017945 */ /* 0x000fe20003800000 */
[----:B------:R-:W-:Y:S01]  /*fcd0*/  IMAD.MOV.U32 R7, RZ, RZ, -0x1 ;  /* 0xffffffffff077424 */ /* 0x000fe200078e00ff */
[----:B------:R-:W-:Y:S01]  /*fce0*/  PRMT R9, RZ, 0x7610, R9 ;  /* 0x00007610ff097816 */ /* 0x000fe20000000009 */
[----:B------:R-:W-:Y:S01]  /*fcf0*/  IMAD.MOV.U32 R6, RZ, RZ, -0x1 ;  /* 0xffffffffff067424 */ /* 0x000fe200078e00ff */
[----:B------:R-:W-:-:S02]  /*fd00*/  ISETP.LT.U32.AND P0, PT, R5, 0x9, P0 ;  /* 0x000000090500780c */ /* 0x000fc40000701070 */
[----:B------:R-:W0:Y:S01]  /*fd10*/  @P1 S2R R3, SR_CgaCtaId ;  /* 0x0000000000031919 */ /* 0x000e220000008800 */
[----:B------:R-:W-:Y:S02]  /*fd20*/  @P1 MOV R2, 0x400 ;  /* 0x0000040000021802 */ /* 0x000fe40000000f00 */
[----:B------:R-:W-:Y:S02]  /*fd30*/  PLOP3.LUT P2, PT, PT, PT, UP0, 0x80, 0x0 ;  /* 0x000000000000781c */ /* 0x000fe40003f4f008 */
[----:B0-----:R-:W-:Y:S01]  /*fd40*/  @P1 LEA R4, R3, R2, 0x18 ;  /* 0x0000000203041211 */ /* 0x001fe200078ec0ff */
[----:B------:R-:W-:-:S03]  /*fd50*/  IMAD.WIDE.U32 R2, R8, 0x38e38e39, RZ ;  /* 0x38e38e3908027825 */ /* 0x000fc600078e00ff */
[----:B------:R0:W-:Y:S02]  /*fd60*/  @P1 SYNCS.ARRIVE.TRANS64.A1T0 RZ, [R4+URZ+0xa8], RZ ;  /* 0x0000a8ff04ff19a7 */ /* 0x0001e4000810003f */
[----:B------:R-:W-:Y:S02]  /*fd70*/  SHF.R.U32.HI R5, RZ, 0x1, R3 ;  /* 0x00000001ff057819 */ /* 0x000fe40000011603 */
[----:B------:R-:W-:Y:S02]  /*fd80*/  SEL R3, RZ, 0x1, !P0 ;  /* 0x00000001ff037807 */ /* 0x000fe40004000000 */
[----:B------:R-:W-:Y:S01]  /*fd90*/  PRMT R2, RZ, 0x7610, R2 ;  /* 0x00007610ff027816 */ /* 0x000fe20000000002 */
[----:B------:R-:W-:Y:S01]  /*fda0*/  IMAD R8, R5, -0x9, R8 ;  /* 0xfffffff705087824 */ /* 0x000fe200078e0208 */
[----:B------:R-:W-:-:S04]  /*fdb0*/  LOP3.LUT R0, R0, R3, RZ, 0x3c, !PT ;  /* 0x0000000300007212 */ /* 0x000fc800078e3cff */
[----:B------:R-:W-:Y:S01]  /*fdc0*/  @P2 LOP3.LUT R0, R0, 0x1, R5, 0x78, !PT ;  /* 0x0000000100002812 */ /* 0x000fe200078e7805 */
[----:B------:R-:W-:Y:S01]  /*fdd0*/  IMAD.MOV.U32 R5, RZ, RZ, -0x1 ;  /* 0xffffffffff057424 */ /* 0x000fe200078e00ff */
[----:B---3--:R-:W-:-:S04]  /*fde0*/  IADD3 R12, P1, R12, UR24, RZ ;  /* 0x000000180c0c7c10 */ /* 0x008fc8000ff3e0ff */
[----:B--2---:R-:W-:Y:S01]  /*fdf0*/  IADD3.X R15, R15, UR21, RZ, P1, !PT ;  /* 0x000000150f0f7c10 */ /* 0x004fe20008ffe4ff */
[----:B------:R0:W-:Y:S01]  /*fe00*/  STL [R1+0x84], R12 ;  /* 0x0000840c01007387 */ /* 0x0001e20000100800 */
[----:B------:R-:W-:-:S03]  /*fe10*/  ISETP.GE.U32.AND P0, PT, R12, UR8, PT ;  /* 0x000000080c007c0c */ /* 0x000fc6000bf06070 */
[----:B------:R0:W-:Y:S01]  /*fe20*/  STL [R1+0x80], R15 ;  /* 0x0000800f01007387 */ /* 0x0001e20000100800 */
[----:B------:R-:W-:-:S13]  /*fe30*/  ISETP.GE.U32.AND.EX P0, PT, R15, UR9, PT, P0 ;  /* 0x000000090f007c0c */ /* 0x000fda000bf06100 */
[----:B0-----:R-:W-:Y:S05]  /*fe40*/  @P0 BRA `(.L_x_312) ;  /* 0x0000000400500947 */ /* 0x001fea0003800000 */
[----:B------:R-:W-:Y:S01]  /*fe50*/  ULDC.64 UR8, c[0x0][0x628] ;  /* 0x00018a0000087ab9 */ /* 0x000fe20000000a00 */
[----:B------:R-:W0:Y:S01]  /*fe60*/  S2R R11, SR_CTAID.X ;  /* 0x00000000000b7919 */ /* 0x000e220000002500 */
[----:B------:R-:W-:Y:S01]  /*fe70*/  ISETP.NE.U32.AND P0, PT, RZ, UR8, PT ;  /* 0x00000008ff007c0c */ /* 0x000fe2000bf05070 */
[----:B------:R-:W-:Y:S01]  /*fe80*/  ULDC UR11, c[0x0][0x630] ;  /* 0x00018c00000b7ab9 */ /* 0x000fe20000000800 */
[----:B------:R-:W-:Y:S01]  /*fe90*/  IMAD.MOV.U32 R2, RZ, RZ, R12 ;  /* 0x000000ffff027224 */ /* 0x000fe200078e000c */
[----:B------:R-:W1:Y:S01]  /*fea0*/  S2R R10, SR_CTAID.Y ;  /* 0x00000000000a7919 */ /* 0x000e620000002600 */
[----:B------:R-:W-:Y:S01]  /*feb0*/  ISETP.NE.AND.EX P0, PT, RZ, UR9, PT, P0 ;  /* 0x00000009ff007c0c */ /* 0x000fe2000bf05300 */
[----:B------:R-:W-:-:S12]  /*fec0*/  IMAD.MOV.U32 R3, RZ, RZ, R15 ;  /* 0x000000ffff037224 */ /* 0x000fd800078e000f */
[----:B------:R-:W-:Y:S05]  /*fed0*/  @!P0 BRA `(.L_x_313) ;  /* 0x0000000000288947 */ /* 0x000fea0003800000 */
[----:B------:R-:W-:Y:S02]  /*fee0*/  ULDC UR10, c[0x0][0x634] ;  /* 0x00018d00000a7ab9 */ /* 0x000fe40000000800 */
[----:B------:R-:W-:-:S05]  /*fef0*/  IADD3 R7, P0, R12, UR10, RZ ;  /* 0x0000000a0c077c10 */ /* 0x000fca000ff1e0ff */
[----:B------:R-:W-:-:S04]  /*ff00*/  IMAD.X R13, RZ, RZ, R15, P0 ;  /* 0x000000ffff0d7224 */ /* 0x000fc800000e060f */
[----:B------:R-:W-:-:S04]  /*ff10*/  IMAD.WIDE.U32 R4, R13, UR8, RZ ;  /* 0x000000080d047c25 */ /* 0x000fc8000f8e00ff */
[----:B------:R-:W-:-:S04]  /*ff20*/  IMAD.WIDE.U32 R4, P0, R7, UR9, R4 ;  /* 0x0000000907047c25 */ /* 0x000fc8000f800004 */
[----:B------:R-:W-:-:S04]  /*ff30*/  IMAD.WIDE.U32 R6, R7, UR8, RZ ;  /* 0x0000000807067c25 */ /* 0x000fc8000f8e00ff */
[----:B------:R-:W-:Y:S01]  /*ff40*/  IMAD.X R3, RZ, RZ, RZ, P0 ;  /* 0x000000ffff037224 */ /* 0x000fe200000e06ff */
[----:B------:R-:W-:Y:S01]  /*ff50*/  IADD3 RZ, P0, R7, R4, RZ ;  /* 0x0000000407ff7210 */ /* 0x000fe20007f1e0ff */
[----:B------:R-:W-:-:S04]  /*ff60*/  IMAD.MOV.U32 R2, RZ, RZ, R5 ;  /* 0x000000ffff027224 */ /* 0x000fc800078e0005 */
[----:B------:R-:W-:-:S08]  /*ff70*/  IMAD.WIDE.U32.X R2, R13, UR9, R2, P0 ;  /* 0x000000090d027c25 */ /* 0x000fd000080e0402 */
.L_x_313:
[--C-:B------:R-:W-:Y:S01]  /*ff80*/  SHF.R.U64 R6, R2, UR11, R3.reuse ;  /* 0x0000000b02067c19 */ /* 0x100fe20008001203 */
[----:B------:R-:W-:Y:S01]  /*ff90*/  ULDC.64 UR8, c[0x0][0x620] ;  /* 0x0001880000087ab9 */ /* 0x000fe20000000a00 */
[----:B------:R-:W-:Y:S01]  /*ffa0*/  SHF.R.U32.HI R2, RZ, UR11, R3 ;  /* 0x0000000bff027c19 */ /* 0x000fe20008011603 */
[----:B------:R-:W-:Y:S01]  /*ffb0*/  IMAD.MOV.U32 R3, RZ, RZ, R15 ;  /* 0x000000ffff037224 */ /* 0x000fe200078e000f */
[----:B------:R-:W-:Y:S01]  /*ffc0*/  IADD3 R5, P0, RZ, -R6, RZ ;  /* 0x80000006ff057210 */ /* 0x000fe20007f1e0ff */
[----:B------:R-:W2:Y:S01]  /*ffd0*/  LDC R16, c[0x0][0x144] ;  /* 0x00005100ff107b82 */ /* 0x000ea20000000800 */
[----:B0-----:R-:W-:Y:S01]  /*ffe0*/  I2FP.F32.U32 R7, R11 ;  /* 0x0000000b00077245 */ /* 0x001fe20000201000 */
[----:B------:R-:W-:Y:S01]  /*fff0*/  ULDC.64 UR14, c[0x0][0x640] ;  /* 0x00019000000e7ab9 */ /* 0x000fe20000000a00 */
[----:B------:R-:W-:Y:S01]  /*10000*/  ULDC UR10, c[0x0][0x608] ;  /* 0x00018200000a7ab9 */ /* 0x000fe20000000800 */
[----:B------:R-:W-:Y:S01]  /*10010*/  IMAD.X R2, RZ, RZ, ~R2, P0 ;  /* 0x000000ffff027224 */ /* 0x000fe200000e0e02 */
[----:B------:R-:W-:-:S03]  /*10020*/  ISETP.NE.U32.AND P0, PT, RZ, UR14, PT ;  /* 0x0000000eff007c0c */ /* 0x000fc6000bf05070 */
[----:B------:R-:W-:Y:S01]  /*10030*/  IMAD R4, R2, UR8, RZ ;  /* 0x0000000802047c24 */ /* 0x000fe2000f8e02ff */
[----:B------:R-:W0:Y:S01]  /*10040*/  LDC R13, c[0x0][0x148] ;  /* 0x00005200ff0d7b82 */ /* 0x000e220000000800 */
[----:B------:R-:W-:Y:S01]  /*10050*/  IMAD.MOV.U32 R2, RZ, RZ, R12 ;  /* 0x000000ffff027224 */ /* 0x000fe200078e000c */
[----:B------:R-:W-:-:S03]  /*10060*/  ISETP.NE.AND.EX P0, PT, RZ, UR15, PT, P0 ;  /* 0x0000000fff007c0c */ /* 0x000fc6000bf05300 */
[----:B------:R-:W-:Y:S01]  /*10070*/  IMAD.WIDE.U32 R2, R5, UR8, R2 ;  /* 0x0000000805027c25 */ /* 0x000fe2000f8e0002 */
[----:B------:R-:W-:-:S03]  /*10080*/  ULDC UR8, c[0x0][0x150] ;  /* 0x0000540000087ab9 */ /* 0x000fc60000000800 */
[----:B------:R-:W-:Y:S02]  /*10090*/  IMAD R5, R5, UR9, R4 ;  /* 0x0000000905057c24 */ /* 0x000fe4000f8e0204 */
[----:B------:R-:W-:Y:S01]  /*100a0*/  FMUL R4, R7, UR8 ;  /* 0x0000000807047c20 */ /* 0x000fe20008400000 */
[----:B------:R-:W-:Y:S01]  /*100b0*/  ULDC UR8, c[0x0][0x618] ;  /* 0x0001860000087ab9 */ /* 0x000fe20000000800 */
[----:B------:R-:W-:Y:S01]  /*100c0*/  ULDC UR9, c[0x0][0x154] ;  /* 0x0000550000097ab9 */ /* 0x000fe20000000800 */
[----:B------:R-:W-:-:S03]  /*100d0*/  IMAD.IADD R3, R3, 0x1, R5 ;  /* 0x0000000103037824 */ /* 0x000fc600078e0205 */
[----:B------:R-:W3:Y:S02]  /*100e0*/  F2I.U32.TRUNC.NTZ R4, R4 ;  /* 0x0000000400047305 */ /* 0x000ee4000020f000 */
[----:B------:R-:W-:Y:S02]  /*100f0*/  SHF.R.U64 R7, R2, UR8, R3 ;  /* 0x0000000802077c19 */ /* 0x000fe40008001203 */
[----:B-1----:R-:W-:-:S05]  /*10100*/  I2FP.F32.U32 R2, R10 ;  /* 0x0000000a00027245 */ /* 0x002fca0000201000 */
[----:B------:R-:W-:Y:S01]  /*10110*/  FMUL R5, R2, UR9 ;  /* 0x0000000902057c20 */ /* 0x000fe20008400000 */
[----:B------:R-:W-:Y:S01]  /*10120*/  SHF.R.U32.HI R2, RZ, UR8, R3 ;  /* 0x00000008ff027c19 */ /* 0x000fe20008011603 */
[----:B------:R-:W-:Y:S02]  /*10130*/  ULDC UR8, c[0x0][0x658] ;  /* 0x0001960000087ab9 */ /* 0x000fe40000000800 */
[----:B------:R1:W4:Y:S01]  /*10140*/  F2I.U32.TRUNC.NTZ R15, R5 ;  /* 0x00000005000f7305 */ /* 0x000322000020f000 */
[--C-:B------:R-:W-:Y:S02]  /*10150*/  SHF.R.U64 R14, R7, UR10, R2.reuse ;  /* 0x0000000a070e7c19 */ /* 0x100fe40008001202 */
[----:B------:R-:W-:Y:S01]  /*10160*/  SHF.R.U32.HI R3, RZ, UR10, R2 ;  /* 0x0000000aff037c19 */ /* 0x000fe20008011602 */
[----:B---3--:R-:W-:-:S03]  /*10170*/  IMAD.MOV R2, RZ, RZ, -R4 ;  /* 0x000000ffff027224 */ /* 0x008fc600078e0a04 */
[----:B------:R-:W-:Y:S01]  /*10180*/  SHF.R.U64 R12, R14, UR8, R3 ;  /* 0x000000080e0c7c19 */ /* 0x000fe20008001203 */
[----:B--2---:R-:W-:Y:S01]  /*10190*/  IMAD R17, R16, R2, R11 ;  /* 0x0000000210117224 */ /* 0x004fe200078e020b */
[----:B------:R-:W-:-:S03]  /*101a0*/  SHF.R.U32.HI R4, RZ, UR8, R3 ;  /* 0x00000008ff047c19 */ /* 0x000fc60008011603 */
[----:B------:R-:W-:Y:S02]  /*101b0*/  IMAD.MOV.U32 R2, RZ, RZ, R12 ;  /* 0x000000ffff027224 */ /* 0x000fe400078e000c */
[----:B------:R-:W-:Y:S01]  /*101c0*/  IMAD.MOV.U32 R3, RZ, RZ, R4 ;  /* 0x000000ffff037224 */ /* 0x000fe200078e0004 */
[----:B-1--4-:R-:W-:Y:S06]  /*101d0*/  @!P0 BRA `(.L_x_314) ;  /* 0x0000000000288947 */ /* 0x012fec0003800000 */
[----:B------:R-:W-:Y:S02]  /*101e0*/  ULDC UR8, c[0x0][0x64c] ;  /* 0x0001930000087ab9 */ /* 0x000fe40000000800 */
[----:B------:R-:W-:-:S05]  /*101f0*/  IADD3 R3, P0, R12, UR8, RZ ;  /* 0x000000080c037c10 */ /* 0x000fca000ff1e0ff */
[----:B------:R-:W-:-:S04]  /*10200*/  IMAD.X R11, RZ, RZ, R4, P0 ;  /* 0x000000ffff0b7224 */ /* 0x000fc800000e0604 */
[----:B------:R-:W-:-:S04]  /*10210*/  IMAD.WIDE.U32 R4, R11, UR14, RZ ;  /* 0x0000000e0b047c25 */ /* 0x000fc8000f8e00ff */
[----:B------:R-:W-:-:S04]  /*10220*/  IMAD.WIDE.U32 R4, P0, R3, UR15, R4 ;  /* 0x0000000f03047c25 */ /* 0x000fc8000f800004 */
[----:B------:R-:W-:-:S04]  /*10230*/  IMAD.WIDE.U32 R2, R3, UR14, RZ ;  /* 0x0000000e03027c25 */ /* 0x000fc8000f8e00ff */
[----:B------:R-:W-:Y:S01]  /*10240*/  IMAD.MOV.U32 R2, RZ, RZ, R5 ;  /* 0x000000ffff027224 */ /* 0x000fe200078e0005 */
[----:B------:R-:W-:Y:S01]  /*10250*/  IADD3 RZ, P1, R3, R4, RZ ;  /* 0x0000000403ff7210 */ /* 0x000fe20007f3e0ff */
[----:B------:R-:W-:-:S04]  /*10260*/  IMAD.X R3, RZ, RZ, RZ, P0 ;  /* 0x000000ffff037224 */ /* 0x000fc800000e06ff */
[----:B------:R-:W-:-:S08]  /*10270*/  IMAD.WIDE.U32.X R2, R11, UR15, R2, P1 ;  /* 0x0000000f0b027c25 */ /* 0x000fd000088e0402 */
.L_x_314:
[----:B------:R-:W-:Y:S01]  /*10280*/  ULDC UR8, c[0x0][0x648] ;  /* 0x0001920000087ab9 */ /* 0x000fe20000000800 */
[----:B------:R-:W-:Y:S01]  /*10290*/  IMAD.MOV R15, RZ, RZ, -R15 ;  /* 0x000000ffff0f7224 */ /* 0x000fe200078e0a0f */
[----:B------:R-:W-:Y:S01]  /*102a0*/  SHF.R.U64 R3, R2, UR8, R3 ;  /* 0x0000000802037c19 */ /* 0x000fe20008001203 */
[----:B------:R-:W-:Y:S01]  /*102b0*/  ULDC UR8, c[0x0][0x638] ;  /* 0x00018e0000087ab9 */ /* 0x000fe20000000800 */
[----:B------:R-:W-:Y:S01]  /*102c0*/  LOP3.LUT R2, R14, UR18, RZ, 0xc0, !PT ;  /* 0x000000120e027c12 */ /* 0x000fe2000f8ec0ff */
[----:B0-----:R-:W-:Y:S01]  /*102d0*/  @P4 IMAD R17, R13, R15, R10 ;  /* 0x0000000f0d114224 */ /* 0x001fe200078e020a */
[----:B------:R-:W-:Y:S01]  /*102e0*/  LOP3.LUT R7, R7, UR4, RZ, 0xc0, !PT ;  /* 0x0000000407077c12 */ /* 0x000fe2000f8ec0ff */
[----:B------:R-:W-:Y:S01]  /*102f0*/  IMAD.MOV R5, RZ, RZ, -R3 ;  /* 0x000000ffff057224 */ /* 0x000fe200078e0a03 */
[----:B------:R-:W-:Y:S01]  /*10300*/  ULDC UR9, c[0x0][0x610] ;  /* 0x0001840000097ab9 */ /* 0x000fe20000000800 */
[----:B------:R-:W-:Y:S02]  /*10310*/  IMAD R2, R3, UR5, R2 ;  /* 0x0000000503027c24 */ /* 0x000fe4000f8e0202 */
[----:B------:R-:W-:Y:S01]  /*10320*/  IMAD R12, R5, UR8, R12 ;  /* 0x00000008050c7c24 */ /* 0x000fe2000f8e020c */
[----:B------:R-:W-:Y:S01]  /*10330*/  ULDC UR8, c[0x0][0x600] ;  /* 0x0001800000087ab9 */ /* 0x000fe20000000800 */
[----:B------:R-:W-:-:S02]  /*10340*/  IMAD R5, R2, UR9, R17 ;  /* 0x0000000902057c24 */ /* 0x000fc4000f8e0211 */
[----:B------:R-:W-:Y:S02]  /*10350*/  IMAD R12, R12, UR8, R7 ;  /* 0x000000080c0c7c24 */ /* 0x000fe4000f8e0207 */
[----:B------:R-:W-:-:S03]  /*10360*/  IMAD.MOV.U32 R2, RZ, RZ, 0x1 ;  /* 0x00000001ff027424 */ /* 0x000fc600078e00ff */
[----:B------:R-:W-:Y:S02]  /*10370*/  SEL R7, R12, R5, !P4 ;  /* 0x000000050c077207 */ /* 0x000fe40006000000 */
[----:B------:R-:W-:-:S07]  /*10380*/  SEL R5, R5, R12, !P4 ;  /* 0x0000000c05057207 */ /* 0x000fce0006000000 */
.L_x_312:
[----:B------:R-:W-:Y:S05]  /*10390*/  BSYNC B1 ;  /* 0x0000000000017941 */ /* 0x000fea0003800000 */
.L_x_311:
[----:B------:R-:W-:-:S13]  /*103a0*/  LOP3.LUT P0, RZ, R2, 0xff, RZ, 0xc0, !PT ;  /* 0x000000ff02ff7812 */ /* 0x000fda000780c0ff */
[----:B------:R-:W-:Y:S05]  /*103b0*/  @P0 BRA `(.L_x_315) ;  /* 0xfffffff400180947 */ /* 0x000fea000383ffff */
[----:B------:R-:W-:Y:S05]  /*103c0*/  BSYNC B0 ;  /* 0x0000000000007941 */ /* 0x000fea0003800000 */
.L_x_304:
[----:B------:R-:W-:-:S03]  /*103d0*/  UMOV UR8, 0xffffffff ;  /* 0xffffffff00087882 */ /* 0x000fc60000000000 */
[----:B------:R-:W-:Y:S05]  /*103e0*/  BRA.DIV UR8, `(.L_x_316) ;  /* 0x0000000608dc7947 */ /* 0x000fea000b800000 */
[----:B------:R-:W-:-:S13]  /*103f0*/  ELECT P0, URZ, PT ;  /* 0x00000000003f782f */ /* 0x000fda0003800000 */
.L_x_335:
[----:B------:R-:W-:Y:S04]  /*10400*/  BSSY B0, `(.L_x_317) ;  /* 0x0000059000007945 */ /* 0x000fe80003800000 */
[----:B------:R-:W-:Y:S05]  /*10410*/  @!P0 BRA `(.L_x_318) ;  /* 0x00000004005c8947 */ /* 0x000fea0003800000 */
[----:B------:R-:W-:-:S04]  /*10420*/  ULOP3.LUT UR8, UR13, 0x2, URZ, 0xfc, !UPT ;  /* 0x000000020d087892 */ /* 0x000fc8000f8efc3f */
[----:B------:R-:W-:-:S06]  /*10430*/  UISETP.NE.AND UP0, UPT, UR8, 0x3, UPT ;  /* 0x000000030800788c */ /* 0x000fcc000bf05270 */
[----:B------:R-:W-:-:S13]  /*10440*/  PLOP3.LUT P0, PT, PT, PT, UP0, 0x80, 0x0 ;  /* 0x000000000000781c */ /* 0x000fda0003f0f008 */
[----:B------:R-:W-:Y:S05]  /*10450*/  @!P0 BRA `(.L_x_319) ;  /* 0x0000000000048947 */ /* 0x000fea0003800000 */
[----:B------:R-:W-:Y:S01]  /*10460*/  BPT.TRAP 0x1 ;  /* 0x000000040000795c */ /* 0x000fe20000300000 */
.L_x_319:
[----:B------:R-:W0:Y:S01]  /*10470*/  S2R R3, SR_CgaCtaId ;  /* 0x0000000000037919 */ /* 0x000e220000008800 */
[----:B------:R-:W-:-:S04]  /*10480*/  MOV R2, 0x400 ;  /* 0x0000040000027802 */ /* 0x000fc80000000f00 */
[----:B0-----:R-:W-:Y:S02]  /*10490*/  LEA R3, R3, R2, 0x18 ;  /* 0x0000000203037211 */ /* 0x001fe400078ec0ff */
[----:B------:R-:W-:-:S03]  /*104a0*/  SHF.L.U32 R2, R0, 0x1f, RZ ;  /* 0x0000001f00027819 */ /* 0x000fc600000006ff */
[----:B------:R-:W-:-:S04]  /*104b0*/  VIADD R3, R3, 0x48 ;  /* 0x0000004803037836 */ /* 0x000fc80000000000 */
[C---:B------:R-:W-:Y:S02]  /*104c0*/  IMAD R7, R8.reuse, 0x8, R3 ;  /* 0x0000000808077824 */ /* 0x040fe400078e0203 */
[----:B------:R-:W-:Y:S02]  /*104d0*/  VIADD R8, R8, 0x1 ;  /* 0x0000000108087836 */ /* 0x000fe40000000000 */
[----:B------:R-:W0:Y:S03]  /*104e0*/  SYNCS.PHASECHK.TRANS64.TRYWAIT P0, [R7+URZ], R2 ;  /* 0x00000002070075a7 */ /* 0x000e26000800017f */
[----:B------:R-:W-:-:S04]  /*104f0*/  ISETP.NE.AND P1, PT, R8, 0x9, PT ;  /* 0x000000090800780c */ /* 0x000fc80003f25270 */
[----:B------:R-:W-:Y:S02]  /*10500*/  SEL R5, RZ, 0x1, P1 ;  /* 0x00000001ff057807 */ /* 0x000fe40000800000 */
[----:B------:R-:W-:Y:S02]  /*10510*/  SEL R8, R8, RZ, P1 ;  /* 0x000000ff08087207 */ /* 0x000fe40000800000 */
[----:B------:R-:W-:-:S03]  /*10520*/  LOP3.LUT R5, R0, R5, RZ, 0x3c, !PT ;  /* 0x0000000500057212 */ /* 0x000fc600078e3cff */
[----:B------:R-:W-:Y:S01]  /*10530*/  IMAD R9, R8, 0x8, R3 ;  /* 0x0000000808097824 */ /* 0x000fe200078e0203 */
[----:B------:R-:W-:Y:S01]  /*10540*/  SHF.L.U32 R4, R5, 0x1f, RZ ;  /* 0x0000001f05047819 */ /* 0x000fe200000006ff */
[----:B0-----:R-:W-:Y:S06]  /*10550*/  @!P0 BRA `(.L_x_320) ;  /* 0x0000000400a08947 */ /* 0x001fec0003800000 */
.L_x_336:
[----:B------:R-:W1:Y:S01]  /*10560*/  SYNCS.PHASECHK.TRANS64.TRYWAIT P0, [R9+URZ], R4 ;  /* 0x00000004090075a7 */ /* 0x000e62000800017f */
[----:B------:R-:W-:-:S05]  /*10570*/  VIADD R0, R8, 0x1 ;  /* 0x0000000108007836 */ /* 0x000fca0000000000 */
[----:B------:R-:W-:-:S04]  /*10580*/  ISETP.NE.AND P1, PT, R0, 0x9, PT ;  /* 0x000000090000780c */ /* 0x000fc80003f25270 */
[----:B0-----:R-:W-:Y:S02]  /*10590*/  SEL R2, RZ, 0x1, P1 ;  /* 0x00000001ff027807 */ /* 0x001fe40000800000 */
[----:B------:R-:W-:Y:S02]  /*105a0*/  SEL R0, R0, RZ, P1 ;  /* 0x000000ff00007207 */ /* 0x000fe40000800000 */
[----:B------:R-:W-:-:S03]  /*105b0*/  LOP3.LUT R7, R5, R2, RZ, 0x3c, !PT ;  /* 0x0000000205077212 */ /* 0x000fc600078e3cff */
[----:B------:R-:W-:Y:S01]  /*105c0*/  IMAD R6, R0, 0x8, R3 ;  /* 0x0000000800067824 */ /* 0x000fe200078e0203 */
[----:B------:R-:W-:Y:S01]  /*105d0*/  SHF.L.U32 R5, R7, 0x1f, RZ ;  /* 0x0000001f07057819 */ /* 0x000fe200000006ff */
[----:B-1----:R-:W-:Y:S06]  /*105e0*/  @!P0 BRA `(.L_x_321) ;  /* 0x0000000400908947 */ /* 0x002fec0003800000 */
.L_x_337:
[----:B------:R-:W1:Y:S01]  /*105f0*/  SYNCS.PHASECHK.TRANS64.TRYWAIT P0, [R6+URZ], R5 ;  /* 0x00000005060075a7 */ /* 0x000e62000800017f */
[----:B------:R-:W-:-:S05]  /*10600*/  VIADD R0, R0, 0x1 ;  /* 0x0000000100007836 */ /* 0x000fca0000000000 */
[----:B------:R-:W-:-:S04]  /*10610*/  ISETP.NE.AND P1, PT, R0, 0x9, PT ;  /* 0x000000090000780c */ /* 0x000fc80003f25270 */
[----:B------:R-:W-:Y:S02]  /*10620*/  SEL R2, RZ, 0x1, P1 ;  /* 0x00000001ff027807 */ /* 0x000fe40000800000 */
[----:B------:R-:W-:Y:S02]  /*10630*/  SEL R0, R0, RZ, P1 ;  /* 0x000000ff00007207 */ /* 0x000fe40000800000 */
[----:B------:R-:W-:-:S03]  /*10640*/  LOP3.LUT R7, R7, R2, RZ, 0x3c, !PT ;  /* 0x0000000207077212 */ /* 0x000fc600078e3cff */
[----:B0-----:R-:W-:Y:S01]  /*10650*/  IMAD R9, R0, 0x8, R3 ;  /* 0x0000000800097824 */ /* 0x001fe200078e0203 */
[----:B------:R-:W-:Y:S01]  /*10660*/  SHF.L.U32 R4, R7, 0x1f, RZ ;  /* 0x0000001f07047819 */ /* 0x000fe200000006ff */
[----:B-1----:R-:W-:Y:S06]  /*10670*/  @!P0 BRA `(.L_x_322) ;  /* 0x0000000400808947 */ /* 0x002fec0003800000 */
.L_x_338:
        /* <DEDUP_REMOVED lines=9> */
.L_x_339:
        /* <DEDUP_REMOVED lines=9> */
.L_x_340:
        /* <DEDUP_REMOVED lines=9> */
.L_x_341:
        /* <DEDUP_REMOVED lines=9> */
.L_x_342:
[----:B------:R-:W1:Y:S01]  /*108c0*/  SYNCS.PHASECHK.TRANS64.TRYWAIT P0, [R9+URZ], R4 ;  /* 0x00000004090075a7 */ /* 0x000e62000800017f */
[----:B------:R-:W-:-:S05]  /*108d0*/  VIADD R0, R0, 0x1 ;  /* 0x0000000100007836 */ /* 0x000fca0000000000 */
[----:B------:R-:W-:-:S04]  /*108e0*/  ISETP.NE.AND P1, PT, R0, 0x9, PT ;  /* 0x000000090000780c */ /* 0x000fc80003f25270 */
[----:B------:R-:W-:Y:S02]  /*108f0*/  SEL R2, RZ, 0x1, P1 ;  /* 0x00000001ff027807 */ /* 0x000fe40000800000 */
[----:B------:R-:W-:Y:S02]  /*10900*/  SEL R0, R0, RZ, P1 ;  /* 0x000000ff00007207 */ /* 0x000fe40000800000 */
[----:B------:R-:W-:Y:S01]  /*10910*/  LOP3.LUT R2, R7, R2, RZ, 0x3c, !PT ;  /* 0x0000000207027212 */ /* 0x000fe200078e3cff */
[----:B-1----:R-:W-:Y:S06]  /*10920*/  @!P0 BRA `(.L_x_327) ;  /* 0x0000000400388947 */ /* 0x002fec0003800000 */
.L_x_343:
[----:B------:R-:W-:Y:S01]  /*10930*/  IMAD R3, R0, 0x8, R3 ;  /* 0x0000000800037824 */ /* 0x000fe200078e0203 */
[----:B------:R-:W-:-:S07]  /*10940*/  SHF.L.U32 R0, R2, 0x1f, RZ ;  /* 0x0000001f02007819 */ /* 0x000fce00000006ff */
.L_x_328:
[----:B--2---:R2:W3:Y:S02]  /*10950*/  SYNCS.PHASECHK.TRANS64.TRYWAIT P0, [R3+URZ], R0 ;  /* 0x00000000030075a7 */ /* 0x0044e4000800017f */
[----:B---3--:R-:W-:Y:S05]  /*10960*/  @!P0 NANOSLEEP.SYNCS 0x989680 ;  /* 0x009896800000895d */ /* 0x008fea0003900000 */
[----:B------:R-:W3:Y:S02]  /*10970*/  @!P0 SYNCS.PHASECHK.TRANS64 P0, [R3+URZ], R0 ;  /* 0x00000000030085a7 */ /* 0x000ee4000800007f */
[----:B---3--:R-:W-:Y:S05]  /*10980*/  @!P0 BRA `(.L_x_328) ;  /* 0xfffffffc00f08947 */ /* 0x008fea000383ffff */
.L_x_318:
[----:B------:R-:W-:Y:S05]  /*10990*/  BSYNC B0 ;  /* 0x0000000000007941 */ /* 0x000fea0003800000 */
.L_x_317:
[----:B------:R-:W-:Y:S05]  /*109a0*/  EXIT ;  /* 0x000000000000794d */ /* 0x000fea0003800000 */
.L_x_22:
[----:B-1----:R-:W-:-:S04]  /*109b0*/  IMAD.U32 R3, RZ, RZ, UR6 ;  /* 0x00000006ff037e24 */ /* 0x002fc8000f8e00ff */
[----:B------:R1:W2:Y:S03]  /*109c0*/  SYNCS.PHASECHK.TRANS64.TRYWAIT P0, [R3+URZ], R0 ;  /* 0x00000000030075a7 */ /* 0x0002a6000800017f */
[----:B--2---:R-:W-:Y:S05]  /*109d0*/  @!P0 NANOSLEEP.SYNCS 0x989680 ;  /* 0x009896800000895d */ /* 0x004fea0003900000 */
[----:B------:R-:W2:Y:S02]  /*109e0*/  @!P0 SYNCS.PHASECHK.TRANS64 P0, [R3+URZ], R0 ;  /* 0x00000000030085a7 */ /* 0x000ea4000800007f */
[----:B--2---:R-:W-:Y:S05]  /*109f0*/  @!P0 BRA `(.L_x_22) ;  /* 0xfffffffc00ec8947 */ /* 0x004fea000383ffff */
[----:B------:R-:W-:Y:S05]  /*10a00*/  BRA `(.L_x_21) ;  /* 0xffffff14003c7947 */ /* 0x000fea000383ffff */
.L_x_28:
[----:B-----5:R1:W-:Y:S02]  /*10a10*/  STL [R1+0x90], R0 ;  /* 0x0000900001007387 */ /* 0x0203e40000100800 */
[----:B-1----:R-:W-:-:S04]  /*10a20*/  IMAD.U32 R0, RZ, RZ, UR16 ;  /* 0x00000010ff007e24 */ /* 0x002fc8000f8e00ff */
[----:B------:R1:W2:Y:S03]  /*10a30*/  SYNCS.PHASECHK.TRANS64.TRYWAIT P0, [R0+URZ], R229 ;  /* 0x000000e5000075a7 */ /* 0x0002a6000800017f */
[----:B--2---:R-:W-:Y:S05]  /*10a40*/  @!P0 NANOSLEEP.SYNCS 0x989680 ;  /* 0x009896800000895d */ /* 0x004fea0003900000 */
[----:B------:R1:W2:Y:S02]  /*10a50*/  @!P0 SYNCS.PHASECHK.TRANS64 P0, [R0+URZ], R229 ;  /* 0x000000e5000085a7 */ /* 0x0002a4000800007f */
[----:B-1----:R1:W5:Y:S02]  /*10a60*/  LDL.LU R0, [R1+0x90] ;  /* 0x0000900001007983 */ /* 0x0023640000300800 */
[----:B-12---:R-:W-:Y:S05]  /*10a70*/  @!P0 BRA `(.L_x_28) ;  /* 0xfffffffc00e48947 */ /* 0x006fea000383ffff */
[----:B------:R-:W-:Y:S05]  /*10a80*/  BRA `(.L_x_27) ;  /* 0xffffff2400d07947 */ /* 0x000fea000383ffff */
.L_x_305:
[----:B------:R-:W-:Y:S01]  /*10a90*/  BSSY B1, `(.L_x_329) ;  /* 0x0000006000017945 */ /* 0x000fe20003800000 */
[----:B------:R-:W-:-:S07]  /*10aa0*/  IMAD.MOV.U32 R2, RZ, RZ, -0x1 ;  /* 0xffffffffff027424 */ /* 0x000fce00078e00ff */
[----:B------:R-:W-:Y:S05]  /*10ab0*/  WARPSYNC.COLLECTIVE R2, `(.L_x_330) ;  /* 0x00000000020c7348 */ /* 0x000fea0003c00000 */
[----:B------:R-:W-:Y:S02]  /*10ac0*/  ELECT P0, UR62, PT ;  /* 0x00000000003e782f */ /* 0x000fe40003800000 */
[----:B------:R-:W-:Y:S01]  /*10ad0*/  MOV R2, UR62 ;  /* 0x0000003e00027c02 */ /* 0x000fe20008000f00 */
[----:B------:R-:W-:Y:S10]  /*10ae0*/  ENDCOLLECTIVE ;  /* 0x000000000000791b */ /* 0x000ff40003800000 */
.L_x_330:
[----:B------:R-:W-:Y:S05]  /*10af0*/  BSYNC B1 ;  /* 0x0000000000017941 */ /* 0x000fea0003800000 */
.L_x_329:
[----:B------:R-:W-:Y:S05]  /*10b00*/  BRA `(.L_x_331) ;  /* 0xffffffec00507947 */ /* 0x000fea000383ffff */
.L_x_308:
[----:B0-----:R0:W2:Y:S02]  /*10b10*/  SYNCS.PHASECHK.TRANS64.TRYWAIT P0, [R11+URZ+0x48], R4 ;  /* 0x000048040b0075a7 */ /* 0x0010a4000800017f */
[----:B--2---:R-:W-:Y:S05]  /*10b20*/  @!P0 NANOSLEEP.SYNCS 0x989680 ;  /* 0x009896800000895d */ /* 0x004fea0003900000 */
[----:B------:R-:W2:Y:S02]  /*10b30*/  @!P0 SYNCS.PHASECHK.TRANS64 P0, [R11+URZ+0x48], R4 ;  /* 0x000048040b0085a7 */ /* 0x000ea4000800007f */
[----:B--2---:R-:W-:Y:S05]  /*10b40*/  @!P0 BRA `(.L_x_308) ;  /* 0xfffffffc00f08947 */ /* 0x004fea000383ffff */
[----:B------:R-:W-:Y:S05]  /*10b50*/  BRA `(.L_x_332) ;  /* 0xffffffec00907947 */ /* 0x000fea000383ffff */
.L_x_316:
[----:B------:R-:W-:Y:S01]  /*10b60*/  BSSY B0, `(.L_x_333) ;  /* 0x0000006000007945 */ /* 0x000fe20003800000 */
[----:B------:R-:W-:-:S07]  /*10b70*/  IMAD.MOV.U32 R2, RZ, RZ, -0x1 ;  /* 0xffffffffff027424 */ /* 0x000fce00078e00ff */
[----:B------:R-:W-:Y:S05]  /*10b80*/  WARPSYNC.COLLECTIVE R2, `(.L_x_334) ;  /* 0x00000000020c7348 */ /* 0x000fea0003c00000 */
[----:B------:R-:W-:Y:S02]  /*10b90*/  ELECT P0, UR62, PT ;  /* 0x00000000003e782f */ /* 0x000fe40003800000 */
[----:B------:R-:W-:Y:S01]  /*10ba0*/  MOV R2, UR62 ;  /* 0x0000003e00027c02 */ /* 0x000fe20008000f00 */
[----:B------:R-:W-:Y:S10]  /*10bb0*/  ENDCOLLECTIVE ;  /* 0x000000000000791b */ /* 0x000ff40003800000 */
.L_x_334:
[----:B------:R-:W-:Y:S05]  /*10bc0*/  BSYNC B0 ;  /* 0x0000000000007941 */ /* 0x000fea0003800000 */
.L_x_333:
[----:B------:R-:W-:Y:S05]  /*10bd0*/  BRA `(.L_x_335) ;  /* 0xfffffff800087947 */ /* 0x000fea000383ffff */
.L_x_320:
[----:B0-----:R0:W1:Y:S02]  /*10be0*/  SYNCS.PHASECHK.TRANS64.TRYWAIT P0, [R7+URZ], R2 ;  /* 0x00000002070075a7 */ /* 0x001064000800017f */
[----:B-1----:R-:W-:Y:S05]  /*10bf0*/  @!P0 NANOSLEEP.SYNCS 0x989680 ;  /* 0x009896800000895d */ /* 0x002fea0003900000 */
[----:B------:R-:W1:Y:S02]  /*10c00*/  @!P0 SYNCS.PHASECHK.TRANS64 P0, [R7+URZ], R2 ;  /* 0x00000002070085a7 */ /* 0x000e64000800007f */
[----:B-1----:R-:W-:Y:S05]  /*10c10*/  @!P0 BRA `(.L_x_320) ;  /* 0xfffffffc00f08947 */ /* 0x002fea000383ffff */
[----:B------:R-:W-:Y:S05]  /*10c20*/  BRA `(.L_x_336) ;  /* 0xfffffff8004c7947 */ /* 0x000fea000383ffff */
.L_x_321:
[----:B0-----:R0:W1:Y:S02]  /*10c30*/  SYNCS.PHASECHK.TRANS64.TRYWAIT P0, [R9+URZ], R4 ;  /* 0x00000004090075a7 */ /* 0x001064000800017f */
[----:B-1----:R-:W-:Y:S05]  /*10c40*/  @!P0 NANOSLEEP.SYNCS 0x989680 ;  /* 0x009896800000895d */ /* 0x002fea0003900000 */
[----:B------:R-:W1:Y:S02]  /*10c50*/  @!P0 SYNCS.PHASECHK.TRANS64 P0, [R9+URZ], R4 ;  /* 0x00000004090085a7 */ /* 0x000e64000800007f */
[----:B-1----:R-:W-:Y:S05]  /*10c60*/  @!P0 BRA `(.L_x_321) ;  /* 0xfffffffc00f08947 */ /* 0x002fea000383ffff */
[----:B------:R-:W-:Y:S05]  /*10c70*/  BRA `(.L_x_337) ;  /* 0xfffffff8005c7947 */ /* 0x000fea000383ffff */
.L_x_322:
[----:B0-----:R0:W1:Y:S02]  /*10c80*/  SYNCS.PHASECHK.TRANS64.TRYWAIT P0, [R6+URZ], R5 ;  /* 0x00000005060075a7 */ /* 0x001064000800017f */
[----:B-1----:R-:W-:Y:S05]  /*10c90*/  @!P0 NANOSLEEP.SYNCS 0x989680 ;  /* 0x009896800000895d */ /* 0x002fea0003900000 */
[----:B------:R-:W1:Y:S02]  /*10ca0*/  @!P0 SYNCS.PHASECHK.TRANS64 P0, [R6+URZ], R5 ;  /* 0x00000005060085a7 */ /* 0x000e64000800007f */
[----:B-1----:R-:W-:Y:S05]  /*10cb0*/  @!P0 BRA `(.L_x_322) ;  /* 0xfffffffc00f08947 */ /* 0x002fea000383ffff */
[----:B------:R-:W-:Y:S05]  /*10cc0*/  BRA `(.L_x_338) ;  /* 0xfffffff8006c7947 */ /* 0x000fea000383ffff */
.L_x_323:
[----:B0-----:R0:W1:Y:S02]  /*10cd0*/  SYNCS.PHASECHK.TRANS64.TRYWAIT P0, [R9+URZ], R4 ;  /* 0x00000004090075a7 */ /* 0x001064000800017f */
[----:B-1----:R-:W-:Y:S05]  /*10ce0*/  @!P0 NANOSLEEP.SYNCS 0x989680 ;  /* 0x009896800000895d */ /* 0x002fea0003900000 */
[----:B------:R-:W1:Y:S02]  /*10cf0*/  @!P0 SYNCS.PHASECHK.TRANS64 P0, [R9+URZ], R4 ;  /* 0x00000004090085a7 */ /* 0x000e64000800007f */
[----:B-1----:R-:W-:Y:S05]  /*10d00*/  @!P0 BRA `(.L_x_323) ;  /* 0xfffffffc00f08947 */ /* 0x002fea000383ffff */
[----:B------:R-:W-:Y:S05]  /*10d10*/  BRA `(.L_x_339) ;  /* 0xfffffff8007c7947 */ /* 0x000fea000383ffff */
.L_x_324:
[----:B0-----:R0:W1:Y:S02]  /*10d20*/  SYNCS.PHASECHK.TRANS64.TRYWAIT P0, [R6+URZ], R5 ;  /* 0x00000005060075a7 */ /* 0x001064000800017f */
[----:B-1----:R-:W-:Y:S05]  /*10d30*/  @!P0 NANOSLEEP.SYNCS 0x989680 ;  /* 0x009896800000895d */ /* 0x002fea0003900000 */
[----:B------:R-:W1:Y:S02]  /*10d40*/  @!P0 SYNCS.PHASECHK.TRANS64 P0, [R6+URZ], R5 ;  /* 0x00000005060085a7 */ /* 0x000e64000800007f */
[----:B-1----:R-:W-:Y:S05]  /*10d50*/  @!P0 BRA `(.L_x_324) ;  /* 0xfffffffc00f08947 */ /* 0x002fea000383ffff */
[----:B------:R-:W-:Y:S05]  /*10d60*/  BRA `(.L_x_340) ;  /* 0xfffffff8008c7947 */ /* 0x000fea000383ffff */
.L_x_325:
[----:B0-----:R0:W1:Y:S02]  /*10d70*/  SYNCS.PHASECHK.TRANS64.TRYWAIT P0, [R9+URZ], R4 ;  /* 0x00000004090075a7 */ /* 0x001064000800017f */
[----:B-1----:R-:W-:Y:S05]  /*10d80*/  @!P0 NANOSLEEP.SYNCS 0x989680 ;  /* 0x009896800000895d */ /* 0x002fea0003900000 */
[----:B------:R-:W1:Y:S02]  /*10d90*/  @!P0 SYNCS.PHASECHK.TRANS64 P0, [R9+URZ], R4 ;  /* 0x00000004090085a7 */ /* 0x000e64000800007f */
[----:B-1----:R-:W-:Y:S05]  /*10da0*/  @!P0 BRA `(.L_x_325) ;  /* 0xfffffffc00f08947 */ /* 0x002fea000383ffff */
[----:B------:R-:W-:Y:S05]  /*10db0*/  BRA `(.L_x_341) ;  /* 0xfffffff8009c7947 */ /* 0x000fea000383ffff */
.L_x_326:
[----:B0-----:R0:W1:Y:S02]  /*10dc0*/  SYNCS.PHASECHK.TRANS64.TRYWAIT P0, [R6+URZ], R5 ;  /* 0x00000005060075a7 */ /* 0x001064000800017f */
[----:B-1----:R-:W-:Y:S05]  /*10dd0*/  @!P0 NANOSLEEP.SYNCS 0x989680 ;  /* 0x009896800000895d */ /* 0x002fea0003900000 */
[----:B------:R-:W1:Y:S02]  /*10de0*/  @!P0 SYNCS.PHASECHK.TRANS64 P0, [R6+URZ], R5 ;  /* 0x00000005060085a7 */ /* 0x000e64000800007f */
[----:B-1----:R-:W-:Y:S05]  /*10df0*/  @!P0 BRA `(.L_x_326) ;  /* 0xfffffffc00f08947 */ /* 0x002fea000383ffff */
[----:B------:R-:W-:Y:S05]  /*10e00*/  BRA `(.L_x_342) ;  /* 0xfffffff800ac7947 */ /* 0x000fea000383ffff */
.L_x_327:
[----:B-1----:R1:W2:Y:S02]  /*10e10*/  SYNCS.PHASECHK.TRANS64.TRYWAIT P0, [R9+URZ], R4 ;  /* 0x00000004090075a7 */ /* 0x0022a4000800017f */
[----:B--2---:R-:W-:Y:S05]  /*10e20*/  @!P0 NANOSLEEP.SYNCS 0x989680 ;  /* 0x009896800000895d */ /* 0x004fea0003900000 */
[----:B------:R-:W2:Y:S02]  /*10e30*/  @!P0 SYNCS.PHASECHK.TRANS64 P0, [R9+URZ], R4 ;  /* 0x00000004090085a7 */ /* 0x000ea4000800007f */
[----:B--2---:R-:W-:Y:S05]  /*10e40*/  @!P0 BRA `(.L_x_327) ;  /* 0xfffffffc00f08947 */ /* 0x004fea000383ffff */
[----:B------:R-:W-:Y:S05]  /*10e50*/  BRA `(.L_x_343) ;  /* 0xfffffff800b47947 */ /* 0x000fea000383ffff */
.L_x_344:
[----:B------:R-:W-:-:S00]  /*10e60*/  BRA `(.L_x_344) ;  /* 0xfffffffc00fc7947 */ /* 0x000fc0000383ffff */
[----:B------:R-:W-:-:S00]  /*10e70*/  NOP ;  /* 0x0000000000007918 */ /* 0x000fc00000000000 */
        /* <DEDUP_REMOVED lines=8> */
.L_x_345:


//--------------------- .nv.shared._ZN7cutlass13device_kernelINS_4gemm6kernel13GemmUniversalIN4cute5tupleIJiiiiEEENS1_10collective13CollectiveMmaINS1_37MainloopSm90TmaGmmaWarpSpecializedFP8ILi9ENS5_IJNS4_1CILi2EEENSA_ILi4EEENSA_ILi1EEEEEENS1_35KernelTmaWarpSpecializedCooperativeEEENS5_IJNSA_ILi256EEENSA_ILi128EEENSA_ILi64EEEEEENS_12float_e4m3_tENS5_IJlSD_lEEESL_SM_NS4_8TiledMMAINS4_8MMA_AtomIJNS4_4SM904GMMA31MMA_64x128x32_F32E4M3E4M3_SS_TNILNSQ_7ScaleInE1ELSS_1EEEEEENS4_6LayoutINS5_IJSB_SD_SD_EEENS5_IJSD_NSA_ILi0EEESX_EEEEENS5_IJNS4_10UnderscoreES10_S10_EEEEENS4_23SM90_TMA_LOAD_MULTICASTENS4_14ComposedLayoutINS4_7SwizzleILi2ELi4ELi3EEENS4_18smem_ptr_flag_bitsILi8EEENSV_INS5_IJNSA_ILi8EEESJ_EEENS5_IJSJ_SD_EEEEEEEvNS4_8identityES13_S1D_vS1E_EENS_8epilogue10collective6detail29Sm90TmaWarpSpecializedAdapterINS1H_15DefaultEpilogueISL_SM_SM_NS1G_6thread17LinearCombinationISL_Li1EffLNS1L_9ScaleType4KindE0ELNS_15FloatRoundStyleE2ESL_EENS1_15EpilogueDefaultEEEEEvvEEEEvNT_6ParamsE --------------------------
	.section	.nv.shared._ZN7cutlass13device_kernelINS_4gemm6kernel13GemmUniversalIN4cute5tupleIJiiiiEEENS1_10collective13CollectiveMmaINS1_37MainloopSm90TmaGmmaWarpSpecializedFP8ILi9ENS5_IJNS4_1CILi2EEENSA_ILi4EEENSA_ILi1EEEEEENS1_35KernelTmaWarpSpecializedCooperativeEEENS5_IJNSA_ILi256EEENSA_ILi128EEENSA_ILi64EEEEEENS_12float_e4m3_tENS5_IJlSD_lEEESL_SM_NS4_8TiledMMAINS4_8MMA_AtomIJNS4_4SM904GMMA31MMA_64x128x32_F32E4M3E4M3_SS_TNILNSQ_7ScaleInE1ELSS_1EEEEEENS4_6LayoutINS5_IJSB_SD_SD_EEENS5_IJSD_NSA_ILi0EEESX_EEEEENS5_IJNS4_10UnderscoreES10_S10_EEEEENS4_23SM90_TMA_LOAD_MULTICASTENS4_14ComposedLayoutINS4_7SwizzleILi2ELi4ELi3EEENS4_18smem_ptr_flag_bitsILi8EEENSV_INS5_IJNSA_ILi8EEESJ_EEENS5_IJSJ_SD_EEEEEEEvNS4_8identityES13_S1D_vS1E_EENS_8epilogue10collective6detail29Sm90TmaWarpSpecializedAdapterINS1H_15DefaultEpilogueISL_SM_SM_NS1G_6thread17LinearCombinationISL_Li1EffLNS1L_9ScaleType4KindE0ELNS_15FloatRoundStyleE2ESL_EENS1_15EpilogueDefaultEEEEEvvEEEEvNT_6ParamsE,"aw",@nobits
	.sectionflags	@""
	.align	16
	.zero		1024


//--------------------- .nv.shared.reserved.0     --------------------------
	.section	.nv.shared.reserved.0,"aw",@nobits
	.weak		__nv_reservedSMEM_offset_0_alias
	.size		__nv_reservedSMEM_offset_0_alias, 0, 0
	.other		__nv_reservedSMEM_offset_0_alias,@"STO_CUDA_RESERVED_SHARED STV_DEFAULT"
__nv_reservedSMEM_offset_0_alias:
	.zero		0


//--------------------- .nv.global                --------------------------
	.section	.nv.global,"aw",@nobits
.nv.global:
	.type		_ZN40_INTERNAL_d7921bee_4_k_cu_09fde86c_164554cute1_E,@object
	.size		_ZN40_INTERNAL_d7921bee_4_k_cu_09fde86c_164554cute1_E,(_ZN40_INTERNAL_d7921bee_4_k_cu_09fde86c_164554cuda3std3__45__cpo6cbeginE - _ZN40_INTERNAL_d7921bee_4_k_cu_09fde86c_164554cute1_E)
_ZN40_INTERNAL_d7921bee_4_k_cu_09fde86c_164554cute1_E:
	.zero		1
	.type		_ZN40_INTERNAL_d7921bee_4_k_cu_09fde86c_164554cuda3std3__45__cpo6cbeginE,@object
	.size		_ZN40_INTERNAL_d7921bee_4_k_cu_09fde86c_164554cuda3std3__45__cpo6cbeginE,(_ZN40_INTERNAL_d7921bee_4_k_cu_09fde86c_164554cuda3std3__48in_placeE - _ZN40_INTERNAL_d7921bee_4_k_cu_09fde86c_164554cuda3std3__45__cpo6cbeginE)
_ZN40_INTERNAL_d7921bee_4_k_cu_09fde86c_164554cuda3std3__45__cpo6cbeginE:
	.zero		1
	.type		_ZN40_INTERNAL_d7921bee_4_k_cu_09fde86c_164554cuda3std3__48in_placeE,@object
	.size		_ZN40_INTERNAL_d7921bee_4_k_cu_09fde86c_164554cuda3std3__48in_placeE,(_ZN40_INTERNAL_d7921bee_4_k_cu_09fde86c_164554cuda3std6ranges3__45__cpo9iter_moveE - _ZN40_INTERNAL_d7921bee_4_k_cu_09fde86c_164554cuda3std3__48in_placeE)
_ZN40_INTERNAL_d7921bee_4_k_cu_09fde86c_164554cuda3std3__48in_placeE:
	.zero		1
	.type		_ZN40_INTERNAL_d7921bee_4_k_cu_09fde86c_164554cuda3std6ranges3__45__cpo9iter_moveE,@object
	.size		_ZN40_INTERNAL_d7921bee_4_k_cu_09fde86c_164554cuda3std6ranges3__45__cpo9iter_moveE,(_ZN40_INTERNAL_d7921bee_4_k_cu_09fde86c_164554cuda3std3__45__cpo5beginE - _ZN40_INTERNAL_d7921bee_4_k_cu_09fde86c_164554cuda3std6ranges3__45__cpo9iter_moveE)
_ZN40_INTERNAL_d7921bee_4_k_cu_09fde86c_164554cuda3std6ranges3__45__cpo9iter_moveE:
	.zero		1
	.type		_ZN40_INTERNAL_d7921bee_4_k_cu_09fde86c_164554cuda3std3__45__cpo5beginE,@object
	.size		_ZN40_INTERNAL_d7921bee_4_k_cu_09fde86c_164554cuda3std3__45__cpo5beginE,(_ZN40_INTERNAL_d7921bee_4_k_cu_09fde86c_164554cuda3std3__442_GLOBAL__N__d7921bee_4_k_cu_09fde86c_164556ignoreE - _ZN40_INTERNAL_d7921bee_4_k_cu_09fde86c_164554cuda3std3__45__cpo5beginE)
_ZN40_INTERNAL_d7921bee_4_k_cu_09fde86c_164554cuda3std3__45__cpo5beginE:
	.zero		1
	.type		_ZN40_INTERNAL_d7921bee_4_k_cu_09fde86c_164554cuda3std3__442_GLOBAL__N__d7921bee_4_k_cu_09fde86c_164556ignoreE,@object
	.size		_ZN40_INTERNAL_d7921bee_4_k_cu_09fde86c_164554cuda3std3__442_GLOBAL__N__d7921bee_4_k_cu_09fde86c_164556ignoreE,(_ZN40_INTERNAL_d7921bee_4_k_cu_09fde86c_164554cute7productE - _ZN40_INTERNAL_d7921bee_4_k_cu_09fde86c_164554cuda3std3__442_GLOBAL__N__d7921bee_4_k_cu_09fde86c_164556ignoreE)
_ZN40_INTERNAL_d7921bee_4_k_cu_09fde86c_164554cuda3std3__442_GLOBAL__N__d7921bee_4_k_cu_09fde86c_164556ignoreE:
	.zero		1
	.type		_ZN40_INTERNAL_d7921bee_4_k_cu_09fde86c_164554cute7productE,@object
	.size		_ZN40_INTERNAL_d7921bee_4_k_cu_09fde86c_164554cute7productE,(_ZN40_INTERNAL_d7921bee_4_k_cu_09fde86c_164554cuda3std3__45__cpo3endE - _ZN40_INTERNAL_d7921bee_4_k_cu_09fde86c_164554cute7productE)
_ZN40_INTERNAL_d7921bee_4_k_cu_09fde86c_164554cute7productE:
	.zero		1
	.type		_ZN40_INTERNAL_d7921bee_4_k_cu_09fde86c_164554cuda3std3__45__cpo3endE,@object
	.size		_ZN40_INTERNAL_d7921bee_4_k_cu_09fde86c_164554cuda3std3__45__cpo3endE,(_ZN40_INTERNAL_d7921bee_4_k_cu_09fde86c_164554cuda3std3__419piecewise_constructE - _ZN40_INTERNAL_d7921bee_4_k_cu_09fde86c_164554cuda3std3__45__cpo3endE)
_ZN40_INTERNAL_d7921bee_4_k_cu_09fde86c_164554cuda3std3__45__cpo3endE:
	.zero		1
	.type		_ZN40_INTERNAL_d7921bee_4_k_cu_09fde86c_164554cuda3std3__419piecewise_constructE,@object
	.size		_ZN40_INTERNAL_d7921bee_4_k_cu_09fde86c_164554cuda3std3__419piecewise_constructE,(_ZN40_INTERNAL_d7921bee_4_k_cu_09fde86c_164554cuda3std3__45__cpo4cendE - _ZN40_INTERNAL_d7921bee_4_k_cu_09fde86c_164554cuda3std3__419piecewise_constructE)
_ZN40_INTERNAL_d7921bee_4_k_cu_09fde86c_164554cuda3std3__419piecewise_constructE:
	.zero		1
	.type		_ZN40_INTERNAL_d7921bee_4_k_cu_09fde86c_164554cuda3std3__45__cpo4cendE,@object
	.size		_ZN40_INTERNAL_d7921bee_4_k_cu_09fde86c_164554cuda3std3__45__cpo4cendE,(_ZN40_INTERNAL_d7921bee_4_k_cu_09fde86c_164554cuda3std6ranges3__45__cpo4swapE - _ZN40_INTERNAL_d7921bee_4_k_cu_09fde86c_164554cuda3std3__45__cpo4cendE)
_ZN40_INTERNAL_d7921bee_4_k_cu_09fde86c_164554cuda3std3__45__cpo4cendE:
	.zero		1
	.type		_ZN40_INTERNAL_d7921bee_4_k_cu_09fde86c_164554cuda3std6ranges3__45__cpo4swapE,@object
	.size		_ZN40_INTERNAL_d7921bee_4_k_cu_09fde86c_164554cuda3std6ranges3__45__cpo4swapE,(.L_7 - _ZN40_INTERNAL_d7921bee_4_k_cu_09fde86c_164554cuda3std6ranges3__45__cpo4swapE)
_ZN40_INTERNAL_d7921bee_4_k_cu_09fde86c_164554cuda3std6ranges3__45__cpo4swapE:
	.zero		1
.L_7:


//--------------------- .nv.constant0._ZN7cutlass13device_kernelINS_4gemm6kernel13GemmUniversalIN4cute5tupleIJiiiiEEENS1_10collective13CollectiveMmaINS1_37MainloopSm90TmaGmmaWarpSpecializedFP8ILi9ENS5_IJNS4_1CILi2EEENSA_ILi4EEENSA_ILi1EEEEEENS1_35KernelTmaWarpSpecializedCooperativeEEENS5_IJNSA_ILi256EEENSA_ILi128EEENSA_ILi64EEEEEENS_12float_e4m3_tENS5_IJlSD_lEEESL_SM_NS4_8TiledMMAINS4_8MMA_AtomIJNS4_4SM904GMMA31MMA_64x128x32_F32E4M3E4M3_SS_TNILNSQ_7ScaleInE1ELSS_1EEEEEENS4_6LayoutINS5_IJSB_SD_SD_EEENS5_IJSD_NSA_ILi0EEESX_EEEEENS5_IJNS4_10UnderscoreES10_S10_EEEEENS4_23SM90_TMA_LOAD_MULTICASTENS4_14ComposedLayoutINS4_7SwizzleILi2ELi4ELi3EEENS4_18smem_ptr_flag_bitsILi8EEENSV_INS5_IJNSA_ILi8EEESJ_EEENS5_IJSJ_SD_EEEEEEEvNS4_8identityES13_S1D_vS1E_EENS_8epilogue10collective6detail29Sm90TmaWarpSpecializedAdapterINS1H_15DefaultEpilogueISL_SM_SM_NS1G_6thread17LinearCombinationISL_Li1EffLNS1L_9ScaleType4KindE0ELNS_15FloatRoundStyleE2ESL_EENS1_15EpilogueDefaultEEEEEvvEEEEvNT_6ParamsE --------------------------
	.section	.nv.constant0._ZN7cutlass13device_kernelINS_4gemm6kernel13GemmUniversalIN4cute5tupleIJiiiiEEENS1_10collective13CollectiveMmaINS1_37MainloopSm90TmaGmmaWarpSpecializedFP8ILi9ENS5_IJNS4_1CILi2EEENSA_ILi4EEENSA_ILi1EEEEEENS1_35KernelTmaWarpSpecializedCooperativeEEENS5_IJNSA_ILi256EEENSA_ILi128EEENSA_ILi64EEEEEENS_12float_e4m3_tENS5_IJlSD_lEEESL_SM_NS4_8TiledMMAINS4_8MMA_AtomIJNS4_4SM904GMMA31MMA_64x128x32_F32E4M3E4M3_SS_TNILNSQ_7ScaleInE1ELSS_1EEEEEENS4_6LayoutINS5_IJSB_SD_SD_EEENS5_IJSD_NSA_ILi0EEESX_EEEEENS5_IJNS4_10UnderscoreES10_S10_EEEEENS4_23SM90_TMA_LOAD_MULTICASTENS4_14ComposedLayoutINS4_7SwizzleILi2ELi4ELi3EEENS4_18smem_ptr_flag_bitsILi8EEENSV_INS5_IJNSA_ILi8EEESJ_EEENS5_IJSJ_SD_EEEEEEEvNS4_8identityES13_S1D_vS1E_EENS_8epilogue10collective6detail29Sm90TmaWarpSpecializedAdapterINS1H_15DefaultEpilogueISL_SM_SM_NS1G_6thread17LinearCombinationISL_Li1EffLNS1L_9ScaleType4KindE0ELNS_15FloatRoundStyleE2ESL_EENS1_15EpilogueDefaultEEEEEvvEEEEvNT_6ParamsE,"a",@progbits
	.sectionflags	@""
	.align	4
.nv.constant0._ZN7cutlass13device_kernelINS_4gemm6kernel13GemmUniversalIN4cute5tupleIJiiiiEEENS1_10collective13CollectiveMmaINS1_37MainloopSm90TmaGmmaWarpSpecializedFP8ILi9ENS5_IJNS4_1CILi2EEENSA_ILi4EEENSA_ILi1EEEEEENS1_35KernelTmaWarpSpecializedCooperativeEEENS5_IJNSA_ILi256EEENSA_ILi128EEENSA_ILi64EEEEEENS_12float_e4m3_tENS5_IJlSD_lEEESL_SM_NS4_8TiledMMAINS4_8MMA_AtomIJNS4_4SM904GMMA31MMA_64x128x32_F32E4M3E4M3_SS_TNILNSQ_7ScaleInE1ELSS_1EEEEEENS4_6LayoutINS5_IJSB_SD_SD_EEENS5_IJSD_NSA_ILi0EEESX_EEEEENS5_IJNS4_10UnderscoreES10_S10_EEEEENS4_23SM90_TMA_LOAD_MULTICASTENS4_14ComposedLayoutINS4_7SwizzleILi2ELi4ELi3EEENS4_18smem_ptr_flag_bitsILi8EEENSV_INS5_IJNSA_ILi8EEESJ_EEENS5_IJSJ_SD_EEEEEEEvNS4_8identityES13_S1D_vS1E_EENS_8epilogue10collective6detail29Sm90TmaWarpSpecializedAdapterINS1H_15DefaultEpilogueISL_SM_SM_NS1G_6thread17LinearCombinationISL_Li1EffLNS1L_9ScaleType4KindE0ELNS_15FloatRoundStyleE2ESL_EENS1_15EpilogueDefaultEEEEEvvEEEEvNT_6ParamsE:
	.zero		1664


//--------------------- SYMBOLS --------------------------

	.type		.nv.reservedSmem.offset0,@object
	.size		.nv.reservedSmem.offset0,0x4
